//
// Generated by NVIDIA NVVM Compiler
//
// Compiler Build ID: CL-36424714
// Cuda compilation tools, release 13.0, V13.0.88
// Based on NVVM 20.0.0
//

.version 9.0
.target sm_100
.address_size 64

	// .globl	_Z23flash_attention_forwardPKfS0_S0_PfS1_S1_iiiii
.extern .shared .align 16 .b8 shared_mem[];

.visible .entry _Z23flash_attention_forwardPKfS0_S0_PfS1_S1_iiiii(
	.param .u64 .ptr .align 1 _Z23flash_attention_forwardPKfS0_S0_PfS1_S1_iiiii_param_0,
	.param .u64 .ptr .align 1 _Z23flash_attention_forwardPKfS0_S0_PfS1_S1_iiiii_param_1,
	.param .u64 .ptr .align 1 _Z23flash_attention_forwardPKfS0_S0_PfS1_S1_iiiii_param_2,
	.param .u64 .ptr .align 1 _Z23flash_attention_forwardPKfS0_S0_PfS1_S1_iiiii_param_3,
	.param .u64 .ptr .align 1 _Z23flash_attention_forwardPKfS0_S0_PfS1_S1_iiiii_param_4,
	.param .u64 .ptr .align 1 _Z23flash_attention_forwardPKfS0_S0_PfS1_S1_iiiii_param_5,
	.param .u32 _Z23flash_attention_forwardPKfS0_S0_PfS1_S1_iiiii_param_6,
	.param .u32 _Z23flash_attention_forwardPKfS0_S0_PfS1_S1_iiiii_param_7,
	.param .u32 _Z23flash_attention_forwardPKfS0_S0_PfS1_S1_iiiii_param_8,
	.param .u32 _Z23flash_attention_forwardPKfS0_S0_PfS1_S1_iiiii_param_9,
	.param .u32 _Z23flash_attention_forwardPKfS0_S0_PfS1_S1_iiiii_param_10
)
{
	.local .align 16 .b8 	__local_depot0[2048];
	.reg .b64 	%SP;
	.reg .b64 	%SPL;
	.reg .pred 	%p<87>;
	.reg .b32 	%r<321>;
	.reg .b32 	%f<478>;
	.reg .b64 	%rd<133>;

	mov.u64 	%SPL, __local_depot0;
	ld.param.u64 	%rd24, [_Z23flash_attention_forwardPKfS0_S0_PfS1_S1_iiiii_param_0];
	ld.param.u64 	%rd27, [_Z23flash_attention_forwardPKfS0_S0_PfS1_S1_iiiii_param_3];
	ld.param.u64 	%rd28, [_Z23flash_attention_forwardPKfS0_S0_PfS1_S1_iiiii_param_4];
	ld.param.u64 	%rd29, [_Z23flash_attention_forwardPKfS0_S0_PfS1_S1_iiiii_param_5];
	ld.param.u32 	%r124, [_Z23flash_attention_forwardPKfS0_S0_PfS1_S1_iiiii_param_6];
	ld.param.u32 	%r120, [_Z23flash_attention_forwardPKfS0_S0_PfS1_S1_iiiii_param_7];
	ld.param.u32 	%r121, [_Z23flash_attention_forwardPKfS0_S0_PfS1_S1_iiiii_param_8];
	ld.param.u32 	%r122, [_Z23flash_attention_forwardPKfS0_S0_PfS1_S1_iiiii_param_9];
	ld.param.u32 	%r123, [_Z23flash_attention_forwardPKfS0_S0_PfS1_S1_iiiii_param_10];
	add.u64 	%rd1, %SPL, 0;
	add.u64 	%rd2, %SPL, 512;
	add.u64 	%rd3, %SPL, 1024;
	add.u64 	%rd4, %SPL, 1536;
	mov.u32 	%r1, %ctaid.y;
	div.s32 	%r2, %r1, %r120;
	setp.ge.s32 	%p1, %r2, %r124;
	setp.lt.s32 	%p2, %r120, 0;
	or.pred  	%p3, %p2, %p1;
	@%p3 bra 	$L__BB0_115;
	cvt.rn.f32.s32 	%f54, %r123;
	cvt.rn.f32.s32 	%f1, %r122;
	mul.f32 	%f55, %f1, 0f40800000;
	div.rn.f32 	%f56, %f54, %f55;
	cvt.rpi.f32.f32 	%f57, %f56;
	cvt.rzi.s32.f32 	%r3, %f57;
	min.s32 	%r4, %r3, %r122;
	add.s32 	%r125, %r121, -1;
	add.s32 	%r126, %r125, %r4;
	div.s32 	%r127, %r126, %r4;
	add.s32 	%r128, %r125, %r3;
	div.s32 	%r5, %r128, %r3;
	mov.u32 	%r6, %ctaid.x;
	setp.ge.s32 	%p4, %r6, %r127;
	@%p4 bra 	$L__BB0_115;
	mul.lo.s32 	%r7, %r4, %r6;
	sub.s32 	%r129, %r121, %r7;
	min.s32 	%r8, %r4, %r129;
	mul.wide.u32 	%rd34, %r2, %r120;
	rem.s32 	%r130, %r1, %r120;
	cvt.u64.u32 	%rd35, %r130;
	add.s64 	%rd36, %rd34, %rd35;
	cvt.s64.s32 	%rd37, %r121;
	mul.lo.s64 	%rd38, %rd36, %rd37;
	cvt.s64.s32 	%rd39, %r122;
	mul.lo.s64 	%rd5, %rd38, %rd39;
	cvta.to.global.u64 	%rd40, %rd27;
	shl.b64 	%rd41, %rd5, 2;
	add.s64 	%rd6, %rd40, %rd41;
	cvta.to.global.u64 	%rd42, %rd28;
	shl.b64 	%rd43, %rd38, 2;
	add.s64 	%rd7, %rd42, %rd43;
	cvta.to.global.u64 	%rd44, %rd29;
	add.s64 	%rd8, %rd44, %rd43;
	mov.u32 	%r9, %tid.x;
	setp.ge.s32 	%p5, %r9, %r8;
	@%p5 bra 	$L__BB0_18;
	setp.gt.s32 	%p6, %r122, 0;
	mov.u32 	%r10, %ntid.x;
	mov.u32 	%r288, %r9;
	@%p6 bra 	$L__BB0_4;
	bra.uni 	$L__BB0_17;
$L__BB0_4:
	add.s32 	%r11, %r122, -1;
	and.b32  	%r12, %r122, 7;
	add.s32 	%r13, %r12, -1;
	and.b32  	%r14, %r122, 3;
	and.b32  	%r15, %r122, 2147483640;
	and.b32  	%r16, %r122, 1;
	mov.u32 	%r283, %r9;
$L__BB0_5:
	setp.lt.u32 	%p8, %r11, 7;
	add.s32 	%r18, %r283, %r7;
	mul.lo.s32 	%r19, %r18, %r122;
	mov.b32 	%r286, 0;
	@%p8 bra 	$L__BB0_8;
	mov.b32 	%r284, 0;
$L__BB0_7:
	.pragma "nounroll";
	add.s32 	%r136, %r284, %r19;
	mul.wide.s32 	%rd48, %r136, 4;
	add.s64 	%rd49, %rd6, %rd48;
	mov.b32 	%r137, 0;
	st.global.u32 	[%rd49], %r137;
	st.global.u32 	[%rd49+4], %r137;
	st.global.u32 	[%rd49+8], %r137;
	st.global.u32 	[%rd49+12], %r137;
	st.global.u32 	[%rd49+16], %r137;
	st.global.u32 	[%rd49+20], %r137;
	st.global.u32 	[%rd49+24], %r137;
	st.global.u32 	[%rd49+28], %r137;
	add.s32 	%r284, %r284, 8;
	setp.eq.s32 	%p9, %r284, %r15;
	mov.u32 	%r286, %r15;
	@%p9 bra 	$L__BB0_8;
	bra.uni 	$L__BB0_7;
$L__BB0_8:
	setp.eq.s32 	%p10, %r12, 0;
	@%p10 bra 	$L__BB0_16;
	setp.lt.u32 	%p11, %r13, 3;
	@%p11 bra 	$L__BB0_11;
	add.s32 	%r138, %r286, %r19;
	mul.wide.s32 	%rd50, %r138, 4;
	add.s64 	%rd51, %rd6, %rd50;
	mov.b32 	%r139, 0;
	st.global.u32 	[%rd51], %r139;
	st.global.u32 	[%rd51+4], %r139;
	st.global.u32 	[%rd51+8], %r139;
	st.global.u32 	[%rd51+12], %r139;
	add.s32 	%r286, %r286, 4;
$L__BB0_11:
	setp.eq.s32 	%p12, %r14, 0;
	@%p12 bra 	$L__BB0_16;
	setp.eq.s32 	%p13, %r14, 1;
	@%p13 bra 	$L__BB0_14;
	add.s32 	%r140, %r286, %r19;
	mul.wide.s32 	%rd52, %r140, 4;
	add.s64 	%rd53, %rd6, %rd52;
	mov.b32 	%r141, 0;
	st.global.u32 	[%rd53], %r141;
	st.global.u32 	[%rd53+4], %r141;
	add.s32 	%r286, %r286, 2;
$L__BB0_14:
	setp.eq.s32 	%p14, %r16, 0;
	@%p14 bra 	$L__BB0_16;
	add.s32 	%r142, %r286, %r19;
	mul.wide.s32 	%rd54, %r142, 4;
	add.s64 	%rd55, %rd6, %rd54;
	mov.b32 	%r143, 0;
	st.global.u32 	[%rd55], %r143;
$L__BB0_16:
	mul.wide.s32 	%rd56, %r18, 4;
	add.s64 	%rd57, %rd7, %rd56;
	mov.b32 	%r144, 0;
	st.global.u32 	[%rd57], %r144;
	add.s64 	%rd58, %rd8, %rd56;
	mov.b32 	%r145, -8388608;
	st.global.u32 	[%rd58], %r145;
	add.s32 	%r283, %r283, %r10;
	setp.lt.s32 	%p15, %r283, %r8;
	@%p15 bra 	$L__BB0_5;
	bra.uni 	$L__BB0_18;
$L__BB0_17:
	add.s32 	%r131, %r288, %r7;
	mul.wide.s32 	%rd45, %r131, 4;
	add.s64 	%rd46, %rd7, %rd45;
	mov.b32 	%r132, 0;
	st.global.u32 	[%rd46], %r132;
	add.s64 	%rd47, %rd8, %rd45;
	mov.b32 	%r133, -8388608;
	st.global.u32 	[%rd47], %r133;
	add.s32 	%r288, %r288, %r10;
	setp.lt.s32 	%p7, %r288, %r8;
	@%p7 bra 	$L__BB0_17;
$L__BB0_18:
	bar.sync 	0;
	mul.lo.s32 	%r30, %r4, %r122;
	mul.lo.s32 	%r31, %r8, %r122;
	setp.ge.s32 	%p16, %r9, %r31;
	@%p16 bra 	$L__BB0_21;
	mov.u32 	%r32, %ntid.x;
	cvta.to.global.u64 	%rd9, %rd24;
	mov.u32 	%r289, %r9;
$L__BB0_20:
	div.s32 	%r146, %r289, %r122;
	mul.lo.s32 	%r147, %r146, %r122;
	sub.s32 	%r148, %r289, %r147;
	add.s32 	%r149, %r146, %r7;
	mad.lo.s32 	%r150, %r149, %r122, %r148;
	cvt.s64.s32 	%rd59, %r150;
	add.s64 	%rd60, %rd5, %rd59;
	shl.b64 	%rd61, %rd60, 2;
	add.s64 	%rd62, %rd9, %rd61;
	ld.global.f32 	%f58, [%rd62];
	shl.b32 	%r151, %r289, 2;
	mov.u32 	%r152, shared_mem;
	add.s32 	%r153, %r152, %r151;
	st.shared.f32 	[%r153], %f58;
	add.s32 	%r289, %r289, %r32;
	setp.lt.s32 	%p17, %r289, %r31;
	@%p17 bra 	$L__BB0_20;
$L__BB0_21:
	bar.sync 	0;
	setp.lt.s32 	%p18, %r5, 1;
	@%p18 bra 	$L__BB0_115;
	shl.b32 	%r155, %r30, 2;
	mov.u32 	%r156, shared_mem;
	add.s32 	%r35, %r156, %r155;
	mul.lo.s32 	%r157, %r3, %r122;
	shl.b32 	%r158, %r157, 2;
	add.s32 	%r36, %r35, %r158;
	mov.u32 	%r37, %ntid.x;
	add.s32 	%r38, %r122, -1;
	and.b32  	%r39, %r122, 7;
	add.s32 	%r40, %r39, -1;
	and.b32  	%r41, %r122, 3;
	and.b32  	%r42, %r122, 15;
	and.b32  	%r43, %r122, 2147483640;
	and.b32  	%r44, %r122, 2147483632;
	shl.b32 	%r45, %r122, 2;
	mov.b32 	%r291, 0;
	sqrt.rn.f32 	%f61, %f1;
	rcp.rn.f32 	%f2, %f61;
	mul.f32 	%f3, %f2, 0f00000000;
	add.s64 	%rd10, %rd1, 16;
	mov.u32 	%r290, %r121;
$L__BB0_23:
	min.s32 	%r48, %r3, %r290;
	max.s32 	%r49, %r48, 1;
	mul.lo.s32 	%r50, %r291, %r3;
	sub.s32 	%r159, %r121, %r50;
	min.s32 	%r51, %r3, %r159;
	setp.lt.s32 	%p19, %r51, 1;
	@%p19 bra 	$L__BB0_115;
	mul.lo.s32 	%r52, %r51, %r122;
	setp.ge.s32 	%p20, %r9, %r52;
	@%p20 bra 	$L__BB0_27;
	mov.u32 	%r292, %r9;
$L__BB0_26:
	ld.param.u64 	%rd131, [_Z23flash_attention_forwardPKfS0_S0_PfS1_S1_iiiii_param_2];
	ld.param.u64 	%rd130, [_Z23flash_attention_forwardPKfS0_S0_PfS1_S1_iiiii_param_1];
	div.s32 	%r160, %r292, %r122;
	mul.lo.s32 	%r161, %r160, %r122;
	sub.s32 	%r162, %r292, %r161;
	add.s32 	%r163, %r160, %r50;
	mad.lo.s32 	%r164, %r163, %r122, %r162;
	cvt.s64.s32 	%rd63, %r164;
	add.s64 	%rd64, %rd5, %rd63;
	cvta.to.global.u64 	%rd65, %rd130;
	shl.b64 	%rd66, %rd64, 2;
	add.s64 	%rd67, %rd65, %rd66;
	ld.global.f32 	%f59, [%rd67];
	shl.b32 	%r165, %r292, 2;
	add.s32 	%r166, %r35, %r165;
	st.shared.f32 	[%r166], %f59;
	cvta.to.global.u64 	%rd68, %rd131;
	add.s64 	%rd69, %rd68, %rd66;
	ld.global.f32 	%f60, [%rd69];
	add.s32 	%r167, %r36, %r165;
	st.shared.f32 	[%r167], %f60;
	add.s32 	%r292, %r292, %r37;
	setp.lt.s32 	%p21, %r292, %r52;
	@%p21 bra 	$L__BB0_26;
$L__BB0_27:
	setp.ge.s32 	%p22, %r9, %r8;
	bar.sync 	0;
	@%p22 bra 	$L__BB0_114;
	and.b32  	%r55, %r49, 3;
	and.b32  	%r56, %r49, 2147483632;
	mov.u32 	%r293, %r9;
$L__BB0_29:
	setp.lt.s32 	%p23, %r122, 1;
	@%p23 bra 	$L__BB0_41;
	setp.lt.u32 	%p24, %r38, 7;
	mul.lo.s32 	%r58, %r293, %r122;
	mov.b32 	%r297, 0;
	@%p24 bra 	$L__BB0_33;
	and.b32  	%r169, %r122, 2147483640;
	neg.s32 	%r295, %r169;
	mov.u32 	%r170, shared_mem;
	mad.lo.s32 	%r171, %r45, %r293, %r170;
	add.s32 	%r294, %r171, 16;
	mov.u64 	%rd132, %rd10;
$L__BB0_32:
	.pragma "nounroll";
	ld.shared.f32 	%f62, [%r294+-16];
	ld.shared.f32 	%f63, [%r294+-12];
	ld.shared.f32 	%f64, [%r294+-8];
	ld.shared.f32 	%f65, [%r294+-4];
	st.local.v4.f32 	[%rd132+-16], {%f62, %f63, %f64, %f65};
	ld.shared.f32 	%f66, [%r294];
	ld.shared.f32 	%f67, [%r294+4];
	ld.shared.f32 	%f68, [%r294+8];
	ld.shared.f32 	%f69, [%r294+12];
	st.local.v4.f32 	[%rd132], {%f66, %f67, %f68, %f69};
	add.s32 	%r295, %r295, 8;
	add.s32 	%r294, %r294, 32;
	add.s64 	%rd132, %rd132, 32;
	setp.ne.s32 	%p25, %r295, 0;
	mov.u32 	%r297, %r43;
	@%p25 bra 	$L__BB0_32;
$L__BB0_33:
	setp.eq.s32 	%p26, %r39, 0;
	@%p26 bra 	$L__BB0_41;
	setp.lt.u32 	%p27, %r40, 3;
	@%p27 bra 	$L__BB0_36;
	add.s32 	%r172, %r297, %r58;
	shl.b32 	%r173, %r172, 2;
	mov.u32 	%r174, shared_mem;
	add.s32 	%r175, %r174, %r173;
	ld.shared.f32 	%f70, [%r175];
	mul.wide.u32 	%rd70, %r297, 4;
	add.s64 	%rd71, %rd1, %rd70;
	st.local.f32 	[%rd71], %f70;
	ld.shared.f32 	%f71, [%r175+4];
	st.local.f32 	[%rd71+4], %f71;
	ld.shared.f32 	%f72, [%r175+8];
	st.local.f32 	[%rd71+8], %f72;
	ld.shared.f32 	%f73, [%r175+12];
	st.local.f32 	[%rd71+12], %f73;
	add.s32 	%r297, %r297, 4;
$L__BB0_36:
	setp.eq.s32 	%p28, %r41, 0;
	@%p28 bra 	$L__BB0_41;
	setp.eq.s32 	%p29, %r41, 1;
	@%p29 bra 	$L__BB0_39;
	add.s32 	%r176, %r297, %r58;
	shl.b32 	%r177, %r176, 2;
	mov.u32 	%r178, shared_mem;
	add.s32 	%r179, %r178, %r177;
	ld.shared.f32 	%f74, [%r179];
	mul.wide.u32 	%rd72, %r297, 4;
	add.s64 	%rd73, %rd1, %rd72;
	st.local.f32 	[%rd73], %f74;
	ld.shared.f32 	%f75, [%r179+4];
	st.local.f32 	[%rd73+4], %f75;
	add.s32 	%r297, %r297, 2;
$L__BB0_39:
	and.b32  	%r180, %r122, 1;
	setp.eq.b32 	%p30, %r180, 1;
	not.pred 	%p31, %p30;
	@%p31 bra 	$L__BB0_41;
	add.s32 	%r181, %r297, %r58;
	shl.b32 	%r182, %r181, 2;
	mov.u32 	%r183, shared_mem;
	add.s32 	%r184, %r183, %r182;
	ld.shared.f32 	%f76, [%r184];
	mul.wide.u32 	%rd74, %r297, 4;
	add.s64 	%rd75, %rd1, %rd74;
	st.local.f32 	[%rd75], %f76;
$L__BB0_41:
	add.s32 	%r70, %r293, %r7;
	mul.wide.s32 	%rd76, %r70, 4;
	add.s64 	%rd13, %rd8, %rd76;
	ld.global.f32 	%f4, [%rd13];
	add.s64 	%rd14, %rd7, %rd76;
	ld.global.f32 	%f5, [%rd14];
	@%p23 bra 	$L__BB0_70;
	setp.lt.u32 	%p40, %r38, 15;
	mul.lo.s32 	%r71, %r70, %r122;
	mov.b32 	%r301, 0;
	@%p40 bra 	$L__BB0_45;
	mov.b32 	%r299, 0;
$L__BB0_44:
	.pragma "nounroll";
	add.s32 	%r189, %r299, %r71;
	mul.wide.s32 	%rd80, %r189, 4;
	add.s64 	%rd81, %rd6, %rd80;
	ld.global.f32 	%f80, [%rd81];
	mul.wide.u32 	%rd82, %r299, 4;
	add.s64 	%rd83, %rd2, %rd82;
	ld.global.f32 	%f81, [%rd81+4];
	ld.global.f32 	%f82, [%rd81+8];
	ld.global.f32 	%f83, [%rd81+12];
	st.local.v4.f32 	[%rd83], {%f80, %f81, %f82, %f83};
	ld.global.f32 	%f84, [%rd81+16];
	ld.global.f32 	%f85, [%rd81+20];
	ld.global.f32 	%f86, [%rd81+24];
	ld.global.f32 	%f87, [%rd81+28];
	st.local.v4.f32 	[%rd83+16], {%f84, %f85, %f86, %f87};
	ld.global.f32 	%f88, [%rd81+32];
	ld.global.f32 	%f89, [%rd81+36];
	ld.global.f32 	%f90, [%rd81+40];
	ld.global.f32 	%f91, [%rd81+44];
	st.local.v4.f32 	[%rd83+32], {%f88, %f89, %f90, %f91};
	ld.global.f32 	%f92, [%rd81+48];
	ld.global.f32 	%f93, [%rd81+52];
	ld.global.f32 	%f94, [%rd81+56];
	ld.global.f32 	%f95, [%rd81+60];
	st.local.v4.f32 	[%rd83+48], {%f92, %f93, %f94, %f95};
	add.s32 	%r299, %r299, 16;
	setp.ne.s32 	%p41, %r299, %r44;
	mov.u32 	%r301, %r44;
	@%p41 bra 	$L__BB0_44;
$L__BB0_45:
	setp.eq.s32 	%p42, %r42, 0;
	@%p42 bra 	$L__BB0_55;
	add.s32 	%r190, %r42, -1;
	setp.lt.u32 	%p43, %r190, 7;
	@%p43 bra 	$L__BB0_48;
	add.s32 	%r191, %r301, %r71;
	mul.wide.s32 	%rd84, %r191, 4;
	add.s64 	%rd85, %rd6, %rd84;
	ld.global.f32 	%f96, [%rd85];
	mul.wide.u32 	%rd86, %r301, 4;
	add.s64 	%rd87, %rd2, %rd86;
	st.local.f32 	[%rd87], %f96;
	ld.global.f32 	%f97, [%rd85+4];
	st.local.f32 	[%rd87+4], %f97;
	ld.global.f32 	%f98, [%rd85+8];
	st.local.f32 	[%rd87+8], %f98;
	ld.global.f32 	%f99, [%rd85+12];
	st.local.f32 	[%rd87+12], %f99;
	ld.global.f32 	%f100, [%rd85+16];
	st.local.f32 	[%rd87+16], %f100;
	ld.global.f32 	%f101, [%rd85+20];
	st.local.f32 	[%rd87+20], %f101;
	ld.global.f32 	%f102, [%rd85+24];
	st.local.f32 	[%rd87+24], %f102;
	ld.global.f32 	%f103, [%rd85+28];
	st.local.f32 	[%rd87+28], %f103;
	add.s32 	%r301, %r301, 8;
$L__BB0_48:
	setp.eq.s32 	%p44, %r39, 0;
	@%p44 bra 	$L__BB0_55;
	setp.lt.u32 	%p45, %r40, 3;
	@%p45 bra 	$L__BB0_51;
	add.s32 	%r192, %r301, %r71;
	mul.wide.s32 	%rd88, %r192, 4;
	add.s64 	%rd89, %rd6, %rd88;
	ld.global.f32 	%f104, [%rd89];
	mul.wide.u32 	%rd90, %r301, 4;
	add.s64 	%rd91, %rd2, %rd90;
	st.local.f32 	[%rd91], %f104;
	ld.global.f32 	%f105, [%rd89+4];
	st.local.f32 	[%rd91+4], %f105;
	ld.global.f32 	%f106, [%rd89+8];
	st.local.f32 	[%rd91+8], %f106;
	ld.global.f32 	%f107, [%rd89+12];
	st.local.f32 	[%rd91+12], %f107;
	add.s32 	%r301, %r301, 4;
$L__BB0_51:
	setp.eq.s32 	%p46, %r41, 0;
	@%p46 bra 	$L__BB0_55;
	setp.eq.s32 	%p47, %r41, 1;
	add.s32 	%r193, %r301, %r71;
	mul.wide.s32 	%rd92, %r193, 4;
	add.s64 	%rd15, %rd6, %rd92;
	ld.global.f32 	%f108, [%rd15];
	mul.wide.u32 	%rd93, %r301, 4;
	add.s64 	%rd16, %rd2, %rd93;
	st.local.f32 	[%rd16], %f108;
	@%p47 bra 	$L__BB0_55;
	setp.eq.s32 	%p48, %r41, 2;
	ld.global.f32 	%f109, [%rd15+4];
	st.local.f32 	[%rd16+4], %f109;
	@%p48 bra 	$L__BB0_55;
	ld.global.f32 	%f110, [%rd15+8];
	st.local.f32 	[%rd16+8], %f110;
$L__BB0_55:
	mov.f32 	%f465, 0fCE6E6B28;
	mov.b32 	%r303, 0;
$L__BB0_56:
	mul.lo.s32 	%r80, %r303, %r122;
	mov.f32 	%f461, 0f00000000;
	mov.b32 	%r306, 0;
	@%p40 bra 	$L__BB0_59;
	mov.f32 	%f461, 0f00000000;
	mov.b32 	%r304, 0;
$L__BB0_58:
	.pragma "nounroll";
	mul.wide.u32 	%rd94, %r304, 4;
	add.s64 	%rd95, %rd1, %rd94;
	ld.local.v4.f32 	{%f115, %f116, %f117, %f118}, [%rd95];
	add.s32 	%r197, %r304, %r80;
	shl.b32 	%r198, %r197, 2;
	add.s32 	%r199, %r35, %r198;
	ld.shared.f32 	%f119, [%r199];
	fma.rn.f32 	%f120, %f115, %f119, %f461;
	ld.shared.f32 	%f121, [%r199+4];
	fma.rn.f32 	%f122, %f116, %f121, %f120;
	ld.shared.f32 	%f123, [%r199+8];
	fma.rn.f32 	%f124, %f117, %f123, %f122;
	ld.shared.f32 	%f125, [%r199+12];
	fma.rn.f32 	%f126, %f118, %f125, %f124;
	ld.local.v4.f32 	{%f127, %f128, %f129, %f130}, [%rd95+16];
	ld.shared.f32 	%f131, [%r199+16];
	fma.rn.f32 	%f132, %f127, %f131, %f126;
	ld.shared.f32 	%f133, [%r199+20];
	fma.rn.f32 	%f134, %f128, %f133, %f132;
	ld.shared.f32 	%f135, [%r199+24];
	fma.rn.f32 	%f136, %f129, %f135, %f134;
	ld.shared.f32 	%f137, [%r199+28];
	fma.rn.f32 	%f138, %f130, %f137, %f136;
	ld.local.v4.f32 	{%f139, %f140, %f141, %f142}, [%rd95+32];
	ld.shared.f32 	%f143, [%r199+32];
	fma.rn.f32 	%f144, %f139, %f143, %f138;
	ld.shared.f32 	%f145, [%r199+36];
	fma.rn.f32 	%f146, %f140, %f145, %f144;
	ld.shared.f32 	%f147, [%r199+40];
	fma.rn.f32 	%f148, %f141, %f147, %f146;
	ld.shared.f32 	%f149, [%r199+44];
	fma.rn.f32 	%f150, %f142, %f149, %f148;
	ld.local.v4.f32 	{%f151, %f152, %f153, %f154}, [%rd95+48];
	ld.shared.f32 	%f155, [%r199+48];
	fma.rn.f32 	%f156, %f151, %f155, %f150;
	ld.shared.f32 	%f157, [%r199+52];
	fma.rn.f32 	%f158, %f152, %f157, %f156;
	ld.shared.f32 	%f159, [%r199+56];
	fma.rn.f32 	%f160, %f153, %f159, %f158;
	ld.shared.f32 	%f161, [%r199+60];
	fma.rn.f32 	%f461, %f154, %f161, %f160;
	add.s32 	%r304, %r304, 16;
	setp.ne.s32 	%p50, %r304, %r44;
	mov.u32 	%r306, %r44;
	@%p50 bra 	$L__BB0_58;
$L__BB0_59:
	@%p42 bra 	$L__BB0_69;
	add.s32 	%r200, %r42, -1;
	setp.lt.u32 	%p52, %r200, 7;
	@%p52 bra 	$L__BB0_62;
	mul.wide.u32 	%rd96, %r306, 4;
	add.s64 	%rd97, %rd1, %rd96;
	ld.local.f32 	%f163, [%rd97];
	add.s32 	%r201, %r306, %r80;
	shl.b32 	%r202, %r201, 2;
	add.s32 	%r203, %r35, %r202;
	ld.shared.f32 	%f164, [%r203];
	fma.rn.f32 	%f165, %f163, %f164, %f461;
	ld.local.f32 	%f166, [%rd97+4];
	ld.shared.f32 	%f167, [%r203+4];
	fma.rn.f32 	%f168, %f166, %f167, %f165;
	ld.local.f32 	%f169, [%rd97+8];
	ld.shared.f32 	%f170, [%r203+8];
	fma.rn.f32 	%f171, %f169, %f170, %f168;
	ld.local.f32 	%f172, [%rd97+12];
	ld.shared.f32 	%f173, [%r203+12];
	fma.rn.f32 	%f174, %f172, %f173, %f171;
	ld.local.f32 	%f175, [%rd97+16];
	ld.shared.f32 	%f176, [%r203+16];
	fma.rn.f32 	%f177, %f175, %f176, %f174;
	ld.local.f32 	%f178, [%rd97+20];
	ld.shared.f32 	%f179, [%r203+20];
	fma.rn.f32 	%f180, %f178, %f179, %f177;
	ld.local.f32 	%f181, [%rd97+24];
	ld.shared.f32 	%f182, [%r203+24];
	fma.rn.f32 	%f183, %f181, %f182, %f180;
	ld.local.f32 	%f184, [%rd97+28];
	ld.shared.f32 	%f185, [%r203+28];
	fma.rn.f32 	%f461, %f184, %f185, %f183;
	add.s32 	%r306, %r306, 8;
$L__BB0_62:
	setp.eq.s32 	%p53, %r39, 0;
	@%p53 bra 	$L__BB0_69;
	setp.lt.u32 	%p54, %r40, 3;
	@%p54 bra 	$L__BB0_65;
	mul.wide.u32 	%rd98, %r306, 4;
	add.s64 	%rd99, %rd1, %rd98;
	ld.local.f32 	%f187, [%rd99];
	add.s32 	%r204, %r306, %r80;
	shl.b32 	%r205, %r204, 2;
	add.s32 	%r206, %r35, %r205;
	ld.shared.f32 	%f188, [%r206];
	fma.rn.f32 	%f189, %f187, %f188, %f461;
	ld.local.f32 	%f190, [%rd99+4];
	ld.shared.f32 	%f191, [%r206+4];
	fma.rn.f32 	%f192, %f190, %f191, %f189;
	ld.local.f32 	%f193, [%rd99+8];
	ld.shared.f32 	%f194, [%r206+8];
	fma.rn.f32 	%f195, %f193, %f194, %f192;
	ld.local.f32 	%f196, [%rd99+12];
	ld.shared.f32 	%f197, [%r206+12];
	fma.rn.f32 	%f461, %f196, %f197, %f195;
	add.s32 	%r306, %r306, 4;
$L__BB0_65:
	setp.eq.s32 	%p55, %r41, 0;
	@%p55 bra 	$L__BB0_69;
	setp.eq.s32 	%p56, %r41, 1;
	mul.wide.u32 	%rd100, %r306, 4;
	add.s64 	%rd17, %rd1, %rd100;
	ld.local.f32 	%f198, [%rd17];
	add.s32 	%r207, %r306, %r80;
	shl.b32 	%r208, %r207, 2;
	add.s32 	%r88, %r35, %r208;
	ld.shared.f32 	%f199, [%r88];
	fma.rn.f32 	%f461, %f198, %f199, %f461;
	@%p56 bra 	$L__BB0_69;
	setp.eq.s32 	%p57, %r41, 2;
	ld.local.f32 	%f200, [%rd17+4];
	ld.shared.f32 	%f201, [%r88+4];
	fma.rn.f32 	%f461, %f200, %f201, %f461;
	@%p57 bra 	$L__BB0_69;
	ld.local.f32 	%f202, [%rd17+8];
	ld.shared.f32 	%f203, [%r88+8];
	fma.rn.f32 	%f461, %f202, %f203, %f461;
$L__BB0_69:
	mul.f32 	%f204, %f2, %f461;
	mul.wide.u32 	%rd101, %r303, 4;
	add.s64 	%rd102, %rd3, %rd101;
	st.local.f32 	[%rd102], %f204;
	setp.gt.f32 	%p58, %f204, %f465;
	selp.f32 	%f465, %f204, %f465, %p58;
	add.s32 	%r303, %r303, 1;
	setp.eq.s32 	%p59, %r303, %r49;
	@%p59 bra 	$L__BB0_77;
	bra.uni 	$L__BB0_56;
$L__BB0_70:
	setp.lt.s32 	%p33, %r48, 4;
	mov.f32 	%f465, 0fCE6E6B28;
	mov.b32 	%r309, 0;
	@%p33 bra 	$L__BB0_73;
	mov.f32 	%f465, 0fCE6E6B28;
	mov.b32 	%r308, 0;
$L__BB0_72:
	mul.wide.u32 	%rd77, %r308, 4;
	add.s64 	%rd78, %rd3, %rd77;
	setp.gt.f32 	%p34, %f3, %f465;
	selp.f32 	%f465, %f3, %f465, %p34;
	st.local.v4.f32 	[%rd78], {%f3, %f3, %f3, %f3};
	add.s32 	%r308, %r308, 4;
	and.b32  	%r309, %r49, 2147483644;
	setp.ne.s32 	%p35, %r308, %r309;
	@%p35 bra 	$L__BB0_72;
$L__BB0_73:
	setp.eq.s32 	%p36, %r55, 0;
	@%p36 bra 	$L__BB0_77;
	setp.eq.s32 	%p37, %r55, 1;
	mul.wide.u32 	%rd79, %r309, 4;
	add.s64 	%rd18, %rd3, %rd79;
	st.local.f32 	[%rd18], %f3;
	setp.gt.f32 	%p38, %f3, %f465;
	selp.f32 	%f465, %f3, %f465, %p38;
	@%p37 bra 	$L__BB0_77;
	setp.eq.s32 	%p39, %r55, 2;
	st.local.f32 	[%rd18+4], %f3;
	@%p39 bra 	$L__BB0_77;
	st.local.f32 	[%rd18+8], %f3;
$L__BB0_77:
	setp.lt.s32 	%p60, %r48, 4;
	mov.f32 	%f469, 0f00000000;
	mov.b32 	%r311, 0;
	@%p60 bra 	$L__BB0_80;
	mov.f32 	%f469, 0f00000000;
	mov.b32 	%r310, 0;
$L__BB0_79:
	mul.wide.u32 	%rd103, %r310, 4;
	add.s64 	%rd104, %rd3, %rd103;
	ld.local.v4.f32 	{%f208, %f209, %f210, %f211}, [%rd104];
	sub.f32 	%f212, %f208, %f465;
	fma.rn.f32 	%f213, %f212, 0f3BBB989D, 0f3F000000;
	cvt.sat.f32.f32 	%f214, %f213;
	mov.f32 	%f215, 0f4B400001;
	mov.f32 	%f216, 0f437C0000;
	fma.rm.f32 	%f217, %f214, %f216, %f215;
	add.f32 	%f218, %f217, 0fCB40007F;
	neg.f32 	%f219, %f218;
	fma.rn.f32 	%f220, %f212, 0f3FB8AA3B, %f219;
	fma.rn.f32 	%f221, %f212, 0f32A57060, %f220;
	mov.b32 	%r211, %f217;
	shl.b32 	%r212, %r211, 23;
	mov.b32 	%f222, %r212;
	ex2.approx.ftz.f32 	%f223, %f221;
	mul.f32 	%f224, %f223, %f222;
	add.s64 	%rd105, %rd4, %rd103;
	add.f32 	%f225, %f469, %f224;
	sub.f32 	%f226, %f209, %f465;
	fma.rn.f32 	%f227, %f226, 0f3BBB989D, 0f3F000000;
	cvt.sat.f32.f32 	%f228, %f227;
	fma.rm.f32 	%f229, %f228, %f216, %f215;
	add.f32 	%f230, %f229, 0fCB40007F;
	neg.f32 	%f231, %f230;
	fma.rn.f32 	%f232, %f226, 0f3FB8AA3B, %f231;
	fma.rn.f32 	%f233, %f226, 0f32A57060, %f232;
	mov.b32 	%r213, %f229;
	shl.b32 	%r214, %r213, 23;
	mov.b32 	%f234, %r214;
	ex2.approx.ftz.f32 	%f235, %f233;
	mul.f32 	%f236, %f235, %f234;
	add.f32 	%f237, %f225, %f236;
	sub.f32 	%f238, %f210, %f465;
	fma.rn.f32 	%f239, %f238, 0f3BBB989D, 0f3F000000;
	cvt.sat.f32.f32 	%f240, %f239;
	fma.rm.f32 	%f241, %f240, %f216, %f215;
	add.f32 	%f242, %f241, 0fCB40007F;
	neg.f32 	%f243, %f242;
	fma.rn.f32 	%f244, %f238, 0f3FB8AA3B, %f243;
	fma.rn.f32 	%f245, %f238, 0f32A57060, %f244;
	mov.b32 	%r215, %f241;
	shl.b32 	%r216, %r215, 23;
	mov.b32 	%f246, %r216;
	ex2.approx.ftz.f32 	%f247, %f245;
	mul.f32 	%f248, %f247, %f246;
	add.f32 	%f249, %f237, %f248;
	sub.f32 	%f250, %f211, %f465;
	fma.rn.f32 	%f251, %f250, 0f3BBB989D, 0f3F000000;
	cvt.sat.f32.f32 	%f252, %f251;
	fma.rm.f32 	%f253, %f252, %f216, %f215;
	add.f32 	%f254, %f253, 0fCB40007F;
	neg.f32 	%f255, %f254;
	fma.rn.f32 	%f256, %f250, 0f3FB8AA3B, %f255;
	fma.rn.f32 	%f257, %f250, 0f32A57060, %f256;
	mov.b32 	%r217, %f253;
	shl.b32 	%r218, %r217, 23;
	mov.b32 	%f258, %r218;
	ex2.approx.ftz.f32 	%f259, %f257;
	mul.f32 	%f260, %f259, %f258;
	st.local.v4.f32 	[%rd105], {%f224, %f236, %f248, %f260};
	add.f32 	%f469, %f249, %f260;
	add.s32 	%r310, %r310, 4;
	and.b32  	%r311, %r49, 2147483644;
	setp.ne.s32 	%p61, %r310, %r311;
	@%p61 bra 	$L__BB0_79;
$L__BB0_80:
	setp.eq.s32 	%p62, %r55, 0;
	@%p62 bra 	$L__BB0_84;
	setp.eq.s32 	%p63, %r55, 1;
	mul.wide.u32 	%rd106, %r311, 4;
	add.s64 	%rd19, %rd3, %rd106;
	ld.local.f32 	%f261, [%rd19];
	sub.f32 	%f262, %f261, %f465;
	fma.rn.f32 	%f263, %f262, 0f3BBB989D, 0f3F000000;
	cvt.sat.f32.f32 	%f264, %f263;
	mov.f32 	%f265, 0f4B400001;
	mov.f32 	%f266, 0f437C0000;
	fma.rm.f32 	%f267, %f264, %f266, %f265;
	add.f32 	%f268, %f267, 0fCB40007F;
	neg.f32 	%f269, %f268;
	fma.rn.f32 	%f270, %f262, 0f3FB8AA3B, %f269;
	fma.rn.f32 	%f271, %f262, 0f32A57060, %f270;
	mov.b32 	%r219, %f267;
	shl.b32 	%r220, %r219, 23;
	mov.b32 	%f272, %r220;
	ex2.approx.ftz.f32 	%f273, %f271;
	mul.f32 	%f274, %f273, %f272;
	add.s64 	%rd20, %rd4, %rd106;
	st.local.f32 	[%rd20], %f274;
	add.f32 	%f469, %f469, %f274;
	@%p63 bra 	$L__BB0_84;
	setp.eq.s32 	%p64, %r55, 2;
	ld.local.f32 	%f275, [%rd19+4];
	sub.f32 	%f276, %f275, %f465;
	fma.rn.f32 	%f277, %f276, 0f3BBB989D, 0f3F000000;
	cvt.sat.f32.f32 	%f278, %f277;
	mov.f32 	%f279, 0f4B400001;
	mov.f32 	%f280, 0f437C0000;
	fma.rm.f32 	%f281, %f278, %f280, %f279;
	add.f32 	%f282, %f281, 0fCB40007F;
	neg.f32 	%f283, %f282;
	fma.rn.f32 	%f284, %f276, 0f3FB8AA3B, %f283;
	fma.rn.f32 	%f285, %f276, 0f32A57060, %f284;
	mov.b32 	%r221, %f281;
	shl.b32 	%r222, %r221, 23;
	mov.b32 	%f286, %r222;
	ex2.approx.ftz.f32 	%f287, %f285;
	mul.f32 	%f288, %f287, %f286;
	st.local.f32 	[%rd20+4], %f288;
	add.f32 	%f469, %f469, %f288;
	@%p64 bra 	$L__BB0_84;
	ld.local.f32 	%f289, [%rd19+8];
	sub.f32 	%f290, %f289, %f465;
	fma.rn.f32 	%f291, %f290, 0f3BBB989D, 0f3F000000;
	cvt.sat.f32.f32 	%f292, %f291;
	mov.f32 	%f293, 0f4B400001;
	mov.f32 	%f294, 0f437C0000;
	fma.rm.f32 	%f295, %f292, %f294, %f293;
	add.f32 	%f296, %f295, 0fCB40007F;
	neg.f32 	%f297, %f296;
	fma.rn.f32 	%f298, %f290, 0f3FB8AA3B, %f297;
	fma.rn.f32 	%f299, %f290, 0f32A57060, %f298;
	mov.b32 	%r223, %f295;
	shl.b32 	%r224, %r223, 23;
	mov.b32 	%f300, %r224;
	ex2.approx.ftz.f32 	%f301, %f299;
	mul.f32 	%f302, %f301, %f300;
	st.local.f32 	[%rd20+8], %f302;
	add.f32 	%f469, %f469, %f302;
$L__BB0_84:
	max.f32 	%f36, %f4, %f465;
	sub.f32 	%f303, %f4, %f36;
	fma.rn.f32 	%f304, %f303, 0f3BBB989D, 0f3F000000;
	cvt.sat.f32.f32 	%f305, %f304;
	mov.f32 	%f306, 0f4B400001;
	mov.f32 	%f307, 0f437C0000;
	fma.rm.f32 	%f308, %f305, %f307, %f306;
	add.f32 	%f309, %f308, 0fCB40007F;
	neg.f32 	%f310, %f309;
	fma.rn.f32 	%f311, %f303, 0f3FB8AA3B, %f310;
	fma.rn.f32 	%f312, %f303, 0f32A57060, %f311;
	mov.b32 	%r225, %f308;
	shl.b32 	%r226, %r225, 23;
	mov.b32 	%f313, %r226;
	ex2.approx.ftz.f32 	%f314, %f312;
	mul.f32 	%f315, %f314, %f313;
	sub.f32 	%f316, %f465, %f36;
	fma.rn.f32 	%f317, %f316, 0f3BBB989D, 0f3F000000;
	cvt.sat.f32.f32 	%f318, %f317;
	fma.rm.f32 	%f319, %f318, %f307, %f306;
	add.f32 	%f320, %f319, 0fCB40007F;
	neg.f32 	%f321, %f320;
	fma.rn.f32 	%f322, %f316, 0f3FB8AA3B, %f321;
	fma.rn.f32 	%f323, %f316, 0f32A57060, %f322;
	mov.b32 	%r227, %f319;
	shl.b32 	%r228, %r227, 23;
	mov.b32 	%f324, %r228;
	ex2.approx.ftz.f32 	%f325, %f323;
	mul.f32 	%f37, %f325, %f324;
	mul.f32 	%f38, %f5, %f315;
	fma.rn.f32 	%f39, %f469, %f37, %f38;
	@%p23 bra 	$L__BB0_113;
	mov.b32 	%r312, 0;
$L__BB0_86:
	setp.lt.s32 	%p66, %r48, 16;
	mov.f32 	%f477, 0f00000000;
	mov.b32 	%r315, 0;
	@%p66 bra 	$L__BB0_89;
	mov.f32 	%f477, 0f00000000;
	mov.b32 	%r313, 0;
$L__BB0_88:
	.pragma "nounroll";
	mul.wide.u32 	%rd107, %r313, 4;
	add.s64 	%rd108, %rd4, %rd107;
	ld.local.v4.f32 	{%f329, %f330, %f331, %f332}, [%rd108];
	mad.lo.s32 	%r232, %r313, %r122, %r312;
	shl.b32 	%r233, %r232, 2;
	add.s32 	%r234, %r36, %r233;
	ld.shared.f32 	%f333, [%r234];
	fma.rn.f32 	%f334, %f329, %f333, %f477;
	add.s32 	%r235, %r234, %r45;
	ld.shared.f32 	%f335, [%r235];
	fma.rn.f32 	%f336, %f330, %f335, %f334;
	add.s32 	%r236, %r235, %r45;
	ld.shared.f32 	%f337, [%r236];
	fma.rn.f32 	%f338, %f331, %f337, %f336;
	add.s32 	%r237, %r236, %r45;
	ld.shared.f32 	%f339, [%r237];
	fma.rn.f32 	%f340, %f332, %f339, %f338;
	ld.local.v4.f32 	{%f341, %f342, %f343, %f344}, [%rd108+16];
	add.s32 	%r238, %r237, %r45;
	ld.shared.f32 	%f345, [%r238];
	fma.rn.f32 	%f346, %f341, %f345, %f340;
	add.s32 	%r239, %r238, %r45;
	ld.shared.f32 	%f347, [%r239];
	fma.rn.f32 	%f348, %f342, %f347, %f346;
	add.s32 	%r240, %r239, %r45;
	ld.shared.f32 	%f349, [%r240];
	fma.rn.f32 	%f350, %f343, %f349, %f348;
	add.s32 	%r241, %r240, %r45;
	ld.shared.f32 	%f351, [%r241];
	fma.rn.f32 	%f352, %f344, %f351, %f350;
	ld.local.v4.f32 	{%f353, %f354, %f355, %f356}, [%rd108+32];
	add.s32 	%r242, %r241, %r45;
	ld.shared.f32 	%f357, [%r242];
	fma.rn.f32 	%f358, %f353, %f357, %f352;
	add.s32 	%r243, %r242, %r45;
	ld.shared.f32 	%f359, [%r243];
	fma.rn.f32 	%f360, %f354, %f359, %f358;
	add.s32 	%r244, %r243, %r45;
	ld.shared.f32 	%f361, [%r244];
	fma.rn.f32 	%f362, %f355, %f361, %f360;
	add.s32 	%r245, %r244, %r45;
	ld.shared.f32 	%f363, [%r245];
	fma.rn.f32 	%f364, %f356, %f363, %f362;
	ld.local.v4.f32 	{%f365, %f366, %f367, %f368}, [%rd108+48];
	add.s32 	%r246, %r245, %r45;
	ld.shared.f32 	%f369, [%r246];
	fma.rn.f32 	%f370, %f365, %f369, %f364;
	add.s32 	%r247, %r246, %r45;
	ld.shared.f32 	%f371, [%r247];
	fma.rn.f32 	%f372, %f366, %f371, %f370;
	add.s32 	%r248, %r247, %r45;
	ld.shared.f32 	%f373, [%r248];
	fma.rn.f32 	%f374, %f367, %f373, %f372;
	add.s32 	%r249, %r248, %r45;
	ld.shared.f32 	%f375, [%r249];
	fma.rn.f32 	%f477, %f368, %f375, %f374;
	add.s32 	%r313, %r313, 16;
	setp.ne.s32 	%p67, %r313, %r56;
	mov.u32 	%r315, %r56;
	@%p67 bra 	$L__BB0_88;
$L__BB0_89:
	and.b32  	%r250, %r49, 15;
	setp.eq.s32 	%p68, %r250, 0;
	@%p68 bra 	$L__BB0_99;
	and.b32  	%r251, %r49, 15;
	add.s32 	%r252, %r251, -1;
	setp.lt.u32 	%p69, %r252, 7;
	@%p69 bra 	$L__BB0_92;
	mul.wide.u32 	%rd109, %r315, 4;
	add.s64 	%rd110, %rd4, %rd109;
	ld.local.f32 	%f377, [%rd110];
	mad.lo.s32 	%r253, %r315, %r122, %r312;
	shl.b32 	%r254, %r253, 2;
	add.s32 	%r255, %r36, %r254;
	ld.shared.f32 	%f378, [%r255];
	fma.rn.f32 	%f379, %f377, %f378, %f477;
	ld.local.f32 	%f380, [%rd110+4];
	add.s32 	%r256, %r255, %r45;
	ld.shared.f32 	%f381, [%r256];
	fma.rn.f32 	%f382, %f380, %f381, %f379;
	ld.local.f32 	%f383, [%rd110+8];
	add.s32 	%r257, %r256, %r45;
	ld.shared.f32 	%f384, [%r257];
	fma.rn.f32 	%f385, %f383, %f384, %f382;
	ld.local.f32 	%f386, [%rd110+12];
	add.s32 	%r258, %r257, %r45;
	ld.shared.f32 	%f387, [%r258];
	fma.rn.f32 	%f388, %f386, %f387, %f385;
	ld.local.f32 	%f389, [%rd110+16];
	add.s32 	%r259, %r258, %r45;
	ld.shared.f32 	%f390, [%r259];
	fma.rn.f32 	%f391, %f389, %f390, %f388;
	ld.local.f32 	%f392, [%rd110+20];
	add.s32 	%r260, %r259, %r45;
	ld.shared.f32 	%f393, [%r260];
	fma.rn.f32 	%f394, %f392, %f393, %f391;
	ld.local.f32 	%f395, [%rd110+24];
	add.s32 	%r261, %r260, %r45;
	ld.shared.f32 	%f396, [%r261];
	fma.rn.f32 	%f397, %f395, %f396, %f394;
	ld.local.f32 	%f398, [%rd110+28];
	add.s32 	%r262, %r261, %r45;
	ld.shared.f32 	%f399, [%r262];
	fma.rn.f32 	%f477, %f398, %f399, %f397;
	add.s32 	%r315, %r315, 8;
$L__BB0_92:
	and.b32  	%r263, %r49, 7;
	setp.eq.s32 	%p70, %r263, 0;
	@%p70 bra 	$L__BB0_99;
	and.b32  	%r264, %r49, 7;
	add.s32 	%r265, %r264, -1;
	setp.lt.u32 	%p71, %r265, 3;
	@%p71 bra 	$L__BB0_95;
	mul.wide.u32 	%rd111, %r315, 4;
	add.s64 	%rd112, %rd4, %rd111;
	ld.local.f32 	%f401, [%rd112];
	mad.lo.s32 	%r266, %r315, %r122, %r312;
	shl.b32 	%r267, %r266, 2;
	add.s32 	%r268, %r36, %r267;
	ld.shared.f32 	%f402, [%r268];
	fma.rn.f32 	%f403, %f401, %f402, %f477;
	ld.local.f32 	%f404, [%rd112+4];
	add.s32 	%r269, %r268, %r45;
	ld.shared.f32 	%f405, [%r269];
	fma.rn.f32 	%f406, %f404, %f405, %f403;
	ld.local.f32 	%f407, [%rd112+8];
	add.s32 	%r270, %r269, %r45;
	ld.shared.f32 	%f408, [%r270];
	fma.rn.f32 	%f409, %f407, %f408, %f406;
	ld.local.f32 	%f410, [%rd112+12];
	add.s32 	%r271, %r270, %r45;
	ld.shared.f32 	%f411, [%r271];
	fma.rn.f32 	%f477, %f410, %f411, %f409;
	add.s32 	%r315, %r315, 4;
$L__BB0_95:
	@%p62 bra 	$L__BB0_99;
	setp.eq.s32 	%p73, %r55, 1;
	mul.wide.u32 	%rd113, %r315, 4;
	add.s64 	%rd21, %rd4, %rd113;
	ld.local.f32 	%f412, [%rd21];
	mad.lo.s32 	%r272, %r315, %r122, %r312;
	shl.b32 	%r273, %r272, 2;
	add.s32 	%r107, %r36, %r273;
	ld.shared.f32 	%f413, [%r107];
	fma.rn.f32 	%f477, %f412, %f413, %f477;
	@%p73 bra 	$L__BB0_99;
	setp.eq.s32 	%p74, %r55, 2;
	ld.local.f32 	%f414, [%rd21+4];
	add.s32 	%r108, %r107, %r45;
	ld.shared.f32 	%f415, [%r108];
	fma.rn.f32 	%f477, %f414, %f415, %f477;
	@%p74 bra 	$L__BB0_99;
	ld.local.f32 	%f416, [%rd21+8];
	add.s32 	%r274, %r108, %r45;
	ld.shared.f32 	%f417, [%r274];
	fma.rn.f32 	%f477, %f416, %f417, %f477;
$L__BB0_99:
	mul.wide.u32 	%rd114, %r312, 4;
	add.s64 	%rd115, %rd2, %rd114;
	ld.local.f32 	%f418, [%rd115];
	mul.f32 	%f419, %f38, %f418;
	fma.rn.f32 	%f420, %f37, %f477, %f419;
	div.rn.f32 	%f421, %f420, %f39;
	st.local.f32 	[%rd115], %f421;
	add.s32 	%r312, %r312, 1;
	setp.eq.s32 	%p75, %r312, %r122;
	@%p75 bra 	$L__BB0_100;
	bra.uni 	$L__BB0_86;
$L__BB0_100:
	setp.lt.u32 	%p76, %r38, 15;
	add.s32 	%r276, %r293, %r7;
	mul.lo.s32 	%r98, %r276, %r122;
	mov.b32 	%r319, 0;
	@%p76 bra 	$L__BB0_103;
	mov.b32 	%r317, 0;
$L__BB0_102:
	.pragma "nounroll";
	mul.wide.u32 	%rd116, %r317, 4;
	add.s64 	%rd117, %rd2, %rd116;
	ld.local.v4.f32 	{%f422, %f423, %f424, %f425}, [%rd117];
	add.s32 	%r278, %r317, %r98;
	mul.wide.s32 	%rd118, %r278, 4;
	add.s64 	%rd119, %rd6, %rd118;
	st.global.f32 	[%rd119], %f422;
	st.global.f32 	[%rd119+4], %f423;
	st.global.f32 	[%rd119+8], %f424;
	st.global.f32 	[%rd119+12], %f425;
	ld.local.v4.f32 	{%f426, %f427, %f428, %f429}, [%rd117+16];
	st.global.f32 	[%rd119+16], %f426;
	st.global.f32 	[%rd119+20], %f427;
	st.global.f32 	[%rd119+24], %f428;
	st.global.f32 	[%rd119+28], %f429;
	ld.local.v4.f32 	{%f430, %f431, %f432, %f433}, [%rd117+32];
	st.global.f32 	[%rd119+32], %f430;
	st.global.f32 	[%rd119+36], %f431;
	st.global.f32 	[%rd119+40], %f432;
	st.global.f32 	[%rd119+44], %f433;
	ld.local.v4.f32 	{%f434, %f435, %f436, %f437}, [%rd117+48];
	st.global.f32 	[%rd119+48], %f434;
	st.global.f32 	[%rd119+52], %f435;
	st.global.f32 	[%rd119+56], %f436;
	st.global.f32 	[%rd119+60], %f437;
	add.s32 	%r317, %r317, 16;
	setp.ne.s32 	%p77, %r317, %r44;
	mov.u32 	%r319, %r44;
	@%p77 bra 	$L__BB0_102;
$L__BB0_103:
	setp.eq.s32 	%p78, %r42, 0;
	@%p78 bra 	$L__BB0_113;
	add.s32 	%r279, %r42, -1;
	setp.lt.u32 	%p79, %r279, 7;
	@%p79 bra 	$L__BB0_106;
	mul.wide.u32 	%rd120, %r319, 4;
	add.s64 	%rd121, %rd2, %rd120;
	ld.local.f32 	%f438, [%rd121];
	add.s32 	%r280, %r319, %r98;
	mul.wide.s32 	%rd122, %r280, 4;
	add.s64 	%rd123, %rd6, %rd122;
	st.global.f32 	[%rd123], %f438;
	ld.local.f32 	%f439, [%rd121+4];
	st.global.f32 	[%rd123+4], %f439;
	ld.local.f32 	%f440, [%rd121+8];
	st.global.f32 	[%rd123+8], %f440;
	ld.local.f32 	%f441, [%rd121+12];
	st.global.f32 	[%rd123+12], %f441;
	ld.local.f32 	%f442, [%rd121+16];
	st.global.f32 	[%rd123+16], %f442;
	ld.local.f32 	%f443, [%rd121+20];
	st.global.f32 	[%rd123+20], %f443;
	ld.local.f32 	%f444, [%rd121+24];
	st.global.f32 	[%rd123+24], %f444;
	ld.local.f32 	%f445, [%rd121+28];
	st.global.f32 	[%rd123+28], %f445;
	add.s32 	%r319, %r319, 8;
$L__BB0_106:
	setp.eq.s32 	%p80, %r39, 0;
	@%p80 bra 	$L__BB0_113;
	setp.lt.u32 	%p81, %r40, 3;
	@%p81 bra 	$L__BB0_109;
	mul.wide.u32 	%rd124, %r319, 4;
	add.s64 	%rd125, %rd2, %rd124;
	ld.local.f32 	%f446, [%rd125];
	add.s32 	%r281, %r319, %r98;
	mul.wide.s32 	%rd126, %r281, 4;
	add.s64 	%rd127, %rd6, %rd126;
	st.global.f32 	[%rd127], %f446;
	ld.local.f32 	%f447, [%rd125+4];
	st.global.f32 	[%rd127+4], %f447;
	ld.local.f32 	%f448, [%rd125+8];
	st.global.f32 	[%rd127+8], %f448;
	ld.local.f32 	%f449, [%rd125+12];
	st.global.f32 	[%rd127+12], %f449;
	add.s32 	%r319, %r319, 4;
$L__BB0_109:
	setp.eq.s32 	%p82, %r41, 0;
	@%p82 bra 	$L__BB0_113;
	setp.eq.s32 	%p83, %r41, 1;
	mul.wide.u32 	%rd128, %r319, 4;
	add.s64 	%rd22, %rd2, %rd128;
	ld.local.f32 	%f450, [%rd22];
	add.s32 	%r282, %r319, %r98;
	mul.wide.s32 	%rd129, %r282, 4;
	add.s64 	%rd23, %rd6, %rd129;
	st.global.f32 	[%rd23], %f450;
	@%p83 bra 	$L__BB0_113;
	setp.eq.s32 	%p84, %r41, 2;
	ld.local.f32 	%f451, [%rd22+4];
	st.global.f32 	[%rd23+4], %f451;
	@%p84 bra 	$L__BB0_113;
	ld.local.f32 	%f452, [%rd22+8];
	st.global.f32 	[%rd23+8], %f452;
$L__BB0_113:
	st.global.f32 	[%rd14], %f39;
	st.global.f32 	[%rd13], %f36;
	add.s32 	%r293, %r293, %r37;
	setp.lt.s32 	%p85, %r293, %r8;
	@%p85 bra 	$L__BB0_29;
$L__BB0_114:
	bar.sync 	0;
	add.s32 	%r291, %r291, 1;
	sub.s32 	%r290, %r290, %r3;
	setp.ne.s32 	%p86, %r291, %r5;
	@%p86 bra 	$L__BB0_23;
$L__BB0_115:
	ret;

}


// ===== COMPILED SASS (sm_100) =====

	.target	sm_100

	.elftype	@"ET_EXEC"


//--------------------- .note.nv.tkinfo           --------------------------
	.section	.note.nv.tkinfo,"",@"SHT_NOTE"
	.sectionflags	@"SHF_NOTE_NV_TKINFO"
	.tkinfo
        /*0018*/ 	.word	0x00000002
        /*0030*/ 	.string	""
        /*0030*/ 	.string	"ptxas"
        /*0030*/ 	.string	"Cuda compilation tools, release 13.0, V13.0.88"
        /*0030*/ 	.string	"Build cuda_13.0.r13.0/compiler.36424714_0"
        /*0030*/ 	.string	"-arch sm_100 -m 64 "



//--------------------- .note.nv.cuinfo           --------------------------
	.section	.note.nv.cuinfo,"",@"SHT_NOTE"
	.sectionflags	@"SHF_NOTE_NV_CUINFO"
        /*0018*/ 	.short	0x0002
        /*001a*/ 	.short	0x0064
        /*001c*/ 	.short	0x0082
	.zero		2


//--------------------- .nv.info                  --------------------------
	.section	.nv.info,"",@"SHT_CUDA_INFO"
	.align	4


	//----- nvinfo : EIATTR_REGCOUNT
	.align		4
        /*0000*/ 	.byte	0x04, 0x2f
        /*0002*/ 	.short	(.L_1 - .L_0)
	.align		4
.L_0:
        /*0004*/ 	.word	index@(_Z23flash_attention_forwardPKfS0_S0_PfS1_S1_iiiii)
        /*0008*/ 	.word	0x00000030


	//----- nvinfo : EIATTR_FRAME_SIZE
	.align		4
.L_1:
        /*000c*/ 	.byte	0x04, 0x11
        /*000e*/ 	.short	(.L_3 - .L_2)
	.align		4
.L_2:
        /*0010*/ 	.word	index@($__internal_2_$__cuda_sm3x_div_rn_noftz_f32_slowpath)
        /*0014*/ 	.word	0x00000800


	//----- nvinfo : EIATTR_FRAME_SIZE
	.align		4
.L_3:
        /*0018*/ 	.byte	0x04, 0x11
        /*001a*/ 	.short	(.L_5 - .L_4)
	.align		4
.L_4:
        /*001c*/ 	.word	index@($__internal_1_$__cuda_sm20_sqrt_rn_f32_slowpath)
        /*0020*/ 	.word	0x00000800


	//----- nvinfo : EIATTR_FRAME_SIZE
	.align		4
.L_5:
        /*0024*/ 	.byte	0x04, 0x11
        /*0026*/ 	.short	(.L_7 - .L_6)
	.align		4
.L_6:
        /*0028*/ 	.word	index@($__internal_0_$__cuda_sm20_rcp_rn_f32_slowpath)
        /*002c*/ 	.word	0x00000800


	//----- nvinfo : EIATTR_FRAME_SIZE
	.align		4
.L_7:
        /*0030*/ 	.byte	0x04, 0x11
        /*0032*/ 	.short	(.L_9 - .L_8)
	.align		4
.L_8:
        /*0034*/ 	.word	index@(_Z23flash_attention_forwardPKfS0_S0_PfS1_S1_iiiii)
        /*0038*/ 	.word	0x00000800


	//----- nvinfo : EIATTR_MIN_STACK_SIZE
	.align		4
.L_9:
        /*003c*/ 	.byte	0x04, 0x12
        /*003e*/ 	.short	(.L_11 - .L_10)
	.align		4
.L_10:
        /*0040*/ 	.word	index@(_Z23flash_attention_forwardPKfS0_S0_PfS1_S1_iiiii)
        /*0044*/ 	.word	0x00000800
.L_11:


//--------------------- .nv.compat                --------------------------
	.section	.nv.compat,"",@"SHT_CUDA_COMPAT_INFO"
	.align	4
        /*0000*/ 	.byte	0x02, 0x09, 0x00, 0x00, 0x02, 0x02, 0x01, 0x00, 0x02, 0x05, 0x05, 0x00, 0x03, 0x07, 0x01, 0x01
        /*0010*/ 	.byte	0x02, 0x03, 0x00, 0x00, 0x02, 0x06, 0x01, 0x00, 0x04, 0x0b, 0x08, 0x00, 0x01, 0x00, 0x00, 0x00
        /*0020*/ 	.byte	0x00, 0x00, 0x00, 0x00


//--------------------- .nv.info._Z23flash_attention_forwardPKfS0_S0_PfS1_S1_iiiii --------------------------
	.section	.nv.info._Z23flash_attention_forwardPKfS0_S0_PfS1_S1_iiiii,"",@"SHT_CUDA_INFO"
	.sectionflags	@""
	.align	4


	//----- nvinfo : EIATTR_CUDA_API_VERSION
	.align		4
        /*0000*/ 	.byte	0x04, 0x37
        /*0002*/ 	.short	(.L_13 - .L_12)
.L_12:
        /*0004*/ 	.word	0x00000082


	//----- nvinfo : EIATTR_KPARAM_INFO
	.align		4
.L_13:
        /*0008*/ 	.byte	0x04, 0x17
        /*000a*/ 	.short	(.L_15 - .L_14)
.L_14:
        /*000c*/ 	.word	0x00000000
        /*0010*/ 	.short	0x000a
        /*0012*/ 	.short	0x0040
        /*0014*/ 	.byte	0x00, 0xf0, 0x11, 0x00


	//----- nvinfo : EIATTR_KPARAM_INFO
	.align		4
.L_15:
        /*0018*/ 	.byte	0x04, 0x17
        /*001a*/ 	.short	(.L_17 - .L_16)
.L_16:
        /*001c*/ 	.word	0x00000000
        /*0020*/ 	.short	0x0009
        /*0022*/ 	.short	0x003c
        /*0024*/ 	.byte	0x00, 0xf0, 0x11, 0x00


	//----- nvinfo : EIATTR_KPARAM_INFO
	.align		4
.L_17:
        /*0028*/ 	.byte	0x04, 0x17
        /*002a*/ 	.short	(.L_19 - .L_18)
.L_18:
        /*002c*/ 	.word	0x00000000
        /*0030*/ 	.short	0x0008
        /*0032*/ 	.short	0x0038
        /*0034*/ 	.byte	0x00, 0xf0, 0x11, 0x00


	//----- nvinfo : EIATTR_KPARAM_INFO
	.align		4
.L_19:
        /*0038*/ 	.byte	0x04, 0x17
        /*003a*/ 	.short	(.L_21 - .L_20)
.L_20:
        /*003c*/ 	.word	0x00000000
        /*0040*/ 	.short	0x0007
        /*0042*/ 	.short	0x0034
        /*0044*/ 	.byte	0x00, 0xf0, 0x11, 0x00


	//----- nvinfo : EIATTR_KPARAM_INFO
	.align		4
.L_21:
        /*0048*/ 	.byte	0x04, 0x17
        /*004a*/ 	.short	(.L_23 - .L_22)
.L_22:
        /*004c*/ 	.word	0x00000000
        /*0050*/ 	.short	0x0006
        /*0052*/ 	.short	0x0030
        /*0054*/ 	.byte	0x00, 0xf0, 0x11, 0x00


	//----- nvinfo : EIATTR_KPARAM_INFO
	.align		4
.L_23:
        /*0058*/ 	.byte	0x04, 0x17
        /*005a*/ 	.short	(.L_25 - .L_24)
.L_24:
        /*005c*/ 	.word	0x00000000
        /*0060*/ 	.short	0x0005
        /*0062*/ 	.short	0x0028
        /*0064*/ 	.byte	0x00, 0xf5, 0x21, 0x00


	//----- nvinfo : EIATTR_KPARAM_INFO
	.align		4
.L_25:
        /*0068*/ 	.byte	0x04, 0x17
        /*006a*/ 	.short	(.L_27 - .L_26)
.L_26:
        /*006c*/ 	.word	0x00000000
        /*0070*/ 	.short	0x0004
        /*0072*/ 	.short	0x0020
        /*0074*/ 	.byte	0x00, 0xf5, 0x21, 0x00


	//----- nvinfo : EIATTR_KPARAM_INFO
	.align		4
.L_27:
        /*0078*/ 	.byte	0x04, 0x17
        /*007a*/ 	.short	(.L_29 - .L_28)
.L_28:
        /*007c*/ 	.word	0x00000000
        /*0080*/ 	.short	0x0003
        /*0082*/ 	.short	0x0018
        /*0084*/ 	.byte	0x00, 0xf5, 0x21, 0x00


	//----- nvinfo : EIATTR_KPARAM_INFO
	.align		4
.L_29:
        /*0088*/ 	.byte	0x04, 0x17
        /*008a*/ 	.short	(.L_31 - .L_30)
.L_30:
        /*008c*/ 	.word	0x00000000
        /*0090*/ 	.short	0x0002
        /*0092*/ 	.short	0x0010
        /*0094*/ 	.byte	0x00, 0xf5, 0x21, 0x00


	//----- nvinfo : EIATTR_KPARAM_INFO
	.align		4
.L_31:
        /*0098*/ 	.byte	0x04, 0x17
        /*009a*/ 	.short	(.L_33 - .L_32)
.L_32:
        /*009c*/ 	.word	0x00000000
        /*00a0*/ 	.short	0x0001
        /*00a2*/ 	.short	0x0008
        /*00a4*/ 	.byte	0x00, 0xf5, 0x21, 0x00


	//----- nvinfo : EIATTR_KPARAM_INFO
	.align		4
.L_33:
        /*00a8*/ 	.byte	0x04, 0x17
        /*00aa*/ 	.short	(.L_35 - .L_34)
.L_34:
        /*00ac*/ 	.word	0x00000000
        /*00b0*/ 	.short	0x0000
        /*00b2*/ 	.short	0x0000
        /*00b4*/ 	.byte	0x00, 0xf5, 0x21, 0x00


	//----- nvinfo : EIATTR_SPARSE_MMA_MASK
	.align		4
.L_35:
        /*00b8*/ 	.byte	0x03, 0x50
        /*00ba*/ 	.short	0x0000


	//----- nvinfo : EIATTR_MAXREG_COUNT
	.align		4
        /*00bc*/ 	.byte	0x03, 0x1b
        /*00be*/ 	.short	0x00ff


	//----- nvinfo : EIATTR_NUM_BARRIERS
	.align		4
        /*00c0*/ 	.byte	0x02, 0x4c
        /*00c2*/ 	.byte	0x01
	.zero		1


	//----- nvinfo : EIATTR_MERCURY_ISA_VERSION
	.align		4
        /*00c4*/ 	.byte	0x03, 0x5f
        /*00c6*/ 	.short	0x0101


	//----- nvinfo : EIATTR_VRC_CTA_INIT_COUNT
	.align		4
        /*00c8*/ 	.byte	0x02, 0x4a
	.zero		1
	.zero		1


	//----- nvinfo : EIATTR_EXIT_INSTR_OFFSETS
	.align		4
        /*00cc*/ 	.byte	0x04, 0x1c
        /*00ce*/ 	.short	(.L_37 - .L_36)


	//   ....[0]....
.L_36:
        /*00d0*/ 	.word	0x000001f0


	//   ....[1]....
        /*00d4*/ 	.word	0x00000510


	//   ....[2]....
        /*00d8*/ 	.word	0x00001250


	//   ....[3]....
        /*00dc*/ 	.word	0x000015b0


	//   ....[4]....
        /*00e0*/ 	.word	0x00004650


	//----- nvinfo : EIATTR_CRS_STACK_SIZE
	.align		4
.L_37:
        /*00e4*/ 	.byte	0x04, 0x1e
        /*00e6*/ 	.short	(.L_39 - .L_38)
.L_38:
        /*00e8*/ 	.word	0x00000000


	//----- nvinfo : EIATTR_CBANK_PARAM_SIZE
	.align		4
.L_39:
        /*00ec*/ 	.byte	0x03, 0x19
        /*00ee*/ 	.short	0x0044


	//----- nvinfo : EIATTR_PARAM_CBANK
	.align		4
        /*00f0*/ 	.byte	0x04, 0x0a
        /*00f2*/ 	.short	(.L_41 - .L_40)
	.align		4
.L_40:
        /*00f4*/ 	.word	index@(.nv.constant0._Z23flash_attention_forwardPKfS0_S0_PfS1_S1_iiiii)
        /*00f8*/ 	.short	0x0380
        /*00fa*/ 	.short	0x0044


	//----- nvinfo : EIATTR_SW_WAR
	.align		4
.L_41:
        /*00fc*/ 	.byte	0x04, 0x36
        /*00fe*/ 	.short	(.L_43 - .L_42)
.L_42:
        /*0100*/ 	.word	0x00000008
.L_43:


//--------------------- .nv.callgraph             --------------------------
	.section	.nv.callgraph,"",@"SHT_CUDA_CALLGRAPH"
	.align	4
	.sectionentsize	8
	.align		4
        /*0000*/ 	.word	0x00000000
	.align		4
        /*0004*/ 	.word	0xffffffff
	.align		4
        /*0008*/ 	.word	0x00000000
	.align		4
        /*000c*/ 	.word	0xfffffffe
	.align		4
        /*0010*/ 	.word	0x00000000
	.align		4
        /*0014*/ 	.word	0xfffffffd
	.align		4
        /*0018*/ 	.word	0x00000000
	.align		4
        /*001c*/ 	.word	0xfffffffc


//--------------------- .text._Z23flash_attention_forwardPKfS0_S0_PfS1_S1_iiiii --------------------------
	.section	.text._Z23flash_attention_forwardPKfS0_S0_PfS1_S1_iiiii,"ax",@progbits
	.align	128
        .global         _Z23flash_attention_forwardPKfS0_S0_PfS1_S1_iiiii
        .type           _Z23flash_attention_forwardPKfS0_S0_PfS1_S1_iiiii,@function
        .size           _Z23flash_attention_forwardPKfS0_S0_PfS1_S1_iiiii,(.L_x_89 - _Z23flash_attention_forwardPKfS0_S0_PfS1_S1_iiiii)
        .other          _Z23flash_attention_forwardPKfS0_S0_PfS1_S1_iiiii,@"STO_CUDA_ENTRY STV_DEFAULT"
_Z23flash_attention_forwardPKfS0_S0_PfS1_S1_iiiii:
.text._Z23flash_attention_forwardPKfS0_S0_PfS1_S1_iiiii:
[----:B------:R-:W0:Y:S08]  /*0000*/  LDC R1, c[0x0][0x37c] ;  /* 0x0000df00ff017b82 */ /* 0x000e300000000800 */
[----:B------:R-:W1:Y:S01]  /*0010*/  LDC R9, c[0x0][0x3b4] ;  /* 0x0000ed00ff097b82 */ /* 0x000e620000000800 */
[----:B------:R-:W2:Y:S01]  /*0020*/  S2R R6, SR_CTAID.Y ;  /* 0x0000000000067919 */ /* 0x000ea20000002600 */
[----:B------:R-:W3:Y:S01]  /*0030*/  LDCU UR4, c[0x0][0x3b0] ;  /* 0x00007600ff0477ac */ /* 0x000ee20008000800 */
[----:B0-----:R-:W-:-:S04]  /*0040*/  IADD3 R1, PT, PT, R1, -0x800, RZ ;  /* 0xfffff80001017810 */ /* 0x001fc80007ffe0ff */
[----:B------:R-:W-:Y:S02]  /*0050*/  R2UR UR6, R1 ;  /* 0x00000000010672ca */ /* 0x000fe400000e0000 */
[----:B-1----:R-:W-:-:S04]  /*0060*/  IABS R5, R9 ;  /* 0x0000000900057213 */ /* 0x002fc80000000000 */
[----:B------:R-:W0:Y:S08]  /*0070*/  I2F.RP R0, R5 ;  /* 0x0000000500007306 */ /* 0x000e300000209400 */
[----:B0-----:R-:W0:Y:S02]  /*0080*/  MUFU.RCP R0, R0 ;  /* 0x0000000000007308 */ /* 0x001e240000001000 */
[----:B0-----:R-:W-:-:S06]  /*0090*/  VIADD R2, R0, 0xffffffe ;  /* 0x0ffffffe00027836 */ /* 0x001fcc0000000000 */
[----:B------:R0:W1:Y:S02]  /*00a0*/  F2I.FTZ.U32.TRUNC.NTZ R3, R2 ;  /* 0x0000000200037305 */ /* 0x000064000021f000 */
[----:B0-----:R-:W-:Y:S01]  /*00b0*/  IMAD.MOV.U32 R2, RZ, RZ, RZ ;  /* 0x000000ffff027224 */ /* 0x001fe200078e00ff */
[----:B-1----:R-:W-:-:S05]  /*00c0*/  IADD3 R4, PT, PT, RZ, -R3, RZ ;  /* 0x80000003ff047210 */ /* 0x002fca0007ffe0ff */
[----:B------:R-:W-:Y:S01]  /*00d0*/  IMAD R7, R4, R5, RZ ;  /* 0x0000000504077224 */ /* 0x000fe200078e02ff */
[----:B--2---:R-:W-:-:S03]  /*00e0*/  IABS R4, R6 ;  /* 0x0000000600047213 */ /* 0x004fc60000000000 */
[----:B------:R-:W-:-:S06]  /*00f0*/  IMAD.HI.U32 R3, R3, R7, R2 ;  /* 0x0000000703037227 */ /* 0x000fcc00078e0002 */
[----:B------:R-:W-:-:S05]  /*0100*/  IMAD.HI.U32 R7, R3, R4, RZ ;  /* 0x0000000403077227 */ /* 0x000fca00078e00ff */
[----:B------:R-:W-:-:S05]  /*0110*/  IADD3 R0, PT, PT, -R7, RZ, RZ ;  /* 0x000000ff07007210 */ /* 0x000fca0007ffe1ff */
[----:B------:R-:W-:-:S05]  /*0120*/  IMAD R0, R5, R0, R4 ;  /* 0x0000000005007224 */ /* 0x000fca00078e0204 */
[----:B------:R-:W-:-:S13]  /*0130*/  ISETP.GT.U32.AND P1, PT, R5, R0, PT ;  /* 0x000000000500720c */ /* 0x000fda0003f24070 */
[----:B------:R-:W-:Y:S01]  /*0140*/  @!P1 IMAD.IADD R0, R0, 0x1, -R5 ;  /* 0x0000000100009824 */ /* 0x000fe200078e0a05 */
[----:B------:R-:W-:Y:S02]  /*0150*/  @!P1 IADD3 R7, PT, PT, R7, 0x1, RZ ;  /* 0x0000000107079810 */ /* 0x000fe40007ffe0ff */
[----:B------:R-:W-:Y:S02]  /*0160*/  ISETP.NE.AND P1, PT, R9, RZ, PT ;  /* 0x000000ff0900720c */ /* 0x000fe40003f25270 */
[----:B------:R-:W-:Y:S02]  /*0170*/  ISETP.GE.U32.AND P0, PT, R0, R5, PT ;  /* 0x000000050000720c */ /* 0x000fe40003f06070 */
[----:B------:R-:W-:-:S04]  /*0180*/  LOP3.LUT R0, R6, R9, RZ, 0x3c, !PT ;  /* 0x0000000906007212 */ /* 0x000fc800078e3cff */
[----:B------:R-:W-:-:S07]  /*0190*/  ISETP.GE.AND P2, PT, R0, RZ, PT ;  /* 0x000000ff0000720c */ /* 0x000fce0003f46270 */
[----:B------:R-:W-:-:S06]  /*01a0*/  @P0 VIADD R7, R7, 0x1 ;  /* 0x0000000107070836 */ /* 0x000fcc0000000000 */
[----:B------:R-:W-:Y:S02]  /*01b0*/  @!P2 IADD3 R7, PT, PT, -R7, RZ, RZ ;  /* 0x000000ff0707a210 */ /* 0x000fe40007ffe1ff */
[----:B------:R-:W-:-:S04]  /*01c0*/  @!P1 LOP3.LUT R7, RZ, R9, RZ, 0x33, !PT ;  /* 0x00000009ff079212 */ /* 0x000fc800078e33ff */
[----:B---3--:R-:W-:-:S04]  /*01d0*/  ISETP.GE.AND P0, PT, R7, UR4, PT ;  /* 0x0000000407007c0c */ /* 0x008fc8000bf06270 */
[----:B------:R-:W-:-:S13]  /*01e0*/  ISETP.LT.OR P0, PT, R9, RZ, P0 ;  /* 0x000000ff0900720c */ /* 0x000fda0000701670 */
[----:B------:R-:W-:Y:S05]  /*01f0*/  @P0 EXIT ;  /* 0x000000000000094d */ /* 0x000fea0003800000 */
[----:B------:R-:W0:Y:S02]  /*0200*/  LDCU UR4, c[0x0][0x3bc] ;  /* 0x00007780ff0477ac */ /* 0x000e240008000800 */
[----:B0-----:R-:W-:Y:S01]  /*0210*/  I2FP.F32.S32 R4, UR4 ;  /* 0x0000000400047c45 */ /* 0x001fe20008201400 */
[----:B------:R-:W0:Y:S04]  /*0220*/  LDCU UR4, c[0x0][0x3c0] ;  /* 0x00007800ff0477ac */ /* 0x000e280008000800 */
[----:B------:R-:W-:-:S04]  /*0230*/  FMUL R41, R4, 4 ;  /* 0x4080000004297820 */ /* 0x000fc80000400000 */
[----:B------:R-:W1:Y:S01]  /*0240*/  MUFU.RCP R2, R41 ;  /* 0x0000002900027308 */ /* 0x000e620000001000 */
[----:B0-----:R-:W-:-:S07]  /*0250*/  I2FP.F32.S32 R0, UR4 ;  /* 0x0000000400007c45 */ /* 0x001fce0008201400 */
[----:B------:R-:W0:Y:S01]  /*0260*/  FCHK P0, R0, R41 ;  /* 0x0000002900007302 */ /* 0x000e220000000000 */
[----:B-1----:R-:W-:-:S04]  /*0270*/  FFMA R3, -R41, R2, 1 ;  /* 0x3f80000029037423 */ /* 0x002fc80000000102 */
[----:B------:R-:W-:-:S04]  /*0280*/  FFMA R3, R2, R3, R2 ;  /* 0x0000000302037223 */ /* 0x000fc80000000002 */
[----:B------:R-:W-:-:S04]  /*0290*/  FFMA R2, R0, R3, RZ ;  /* 0x0000000300027223 */ /* 0x000fc800000000ff */
[----:B------:R-:W-:-:S04]  /*02a0*/  FFMA R5, -R41, R2, R0 ;  /* 0x0000000229057223 */ /* 0x000fc80000000100 */
[----:B------:R-:W-:Y:S01]  /*02b0*/  FFMA R27, R3, R5, R2 ;  /* 0x00000005031b7223 */ /* 0x000fe20000000002 */
[----:B0-----:R-:W-:Y:S06]  /*02c0*/  @!P0 BRA `(.L_x_0) ;  /* 0x0000000000108947 */ /* 0x001fec0003800000 */
[----:B------:R-:W-:Y:S01]  /*02d0*/  IMAD.MOV.U32 R8, RZ, RZ, R0 ;  /* 0x000000ffff087224 */ /* 0x000fe200078e0000 */
[----:B------:R-:W-:-:S07]  /*02e0*/  MOV R12, 0x300 ;  /* 0x00000300000c7802 */ /* 0x000fce0000000f00 */
[----:B------:R-:W-:Y:S05]  /*02f0*/  CALL.REL.NOINC `($__internal_2_$__cuda_sm3x_div_rn_noftz_f32_slowpath) ;  /* 0x0000004800047944 */ /* 0x000fea0003c00000 */
[----:B------:R-:W-:-:S07]  /*0300*/  MOV R27, R11 ;  /* 0x0000000b001b7202 */ /* 0x000fce0000000f00 */
.L_x_0:
[----:B------:R-:W0:Y:S01]  /*0310*/  LDC.64 R2, c[0x0][0x3b8] ;  /* 0x0000ee00ff027b82 */ /* 0x000e220000000a00 */
[----:B------:R-:W0:Y:S07]  /*0320*/  F2I.CEIL.NTZ R27, R27 ;  /* 0x0000001b001b7305 */ /* 0x000e2e000020b100 */
[----:B------:R-:W1:Y:S01]  /*0330*/  S2UR UR4, SR_CTAID.X ;  /* 0x00000000000479c3 */ /* 0x000e620000002500 */
[----:B0-----:R-:W-:Y:S01]  /*0340*/  VIMNMX R5, PT, PT, R27, R3, PT ;  /* 0x000000031b057248 */ /* 0x001fe20003fe0100 */
[----:B------:R-:W-:-:S03]  /*0350*/  VIADD R0, R2, 0xffffffff ;  /* 0xffffffff02007836 */ /* 0x000fc60000000000 */
[-C--:B------:R-:W-:Y:S02]  /*0360*/  IABS R13, R5.reuse ;  /* 0x00000005000d7213 */ /* 0x080fe40000000000 */
[----:B------:R-:W-:Y:S02]  /*0370*/  IADD3 R10, PT, PT, R5, R0, RZ ;  /* 0x00000000050a7210 */ /* 0x000fe40007ffe0ff */
[----:B------:R-:W0:Y:S01]  /*0380*/  I2F.RP R11, R13 ;  /* 0x0000000d000b7306 */ /* 0x000e220000209400 */
[----:B------:R-:W-:-:S07]  /*0390*/  IABS R14, R5 ;  /* 0x00000005000e7213 */ /* 0x000fce0000000000 */
[----:B0-----:R-:W0:Y:S02]  /*03a0*/  MUFU.RCP R11, R11 ;  /* 0x0000000b000b7308 */ /* 0x001e240000001000 */
[----:B0-----:R-:W-:Y:S02]  /*03b0*/  VIADD R8, R11, 0xffffffe ;  /* 0x0ffffffe0b087836 */ /* 0x001fe40000000000 */
[----:B------:R-:W-:-:S04]  /*03c0*/  IMAD.MOV R11, RZ, RZ, -R14 ;  /* 0x000000ffff0b7224 */ /* 0x000fc800078e0a0e */
[----:B------:R0:W2:Y:S02]  /*03d0*/  F2I.FTZ.U32.TRUNC.NTZ R9, R8 ;  /* 0x0000000800097305 */ /* 0x0000a4000021f000 */
[----:B0-----:R-:W-:Y:S01]  /*03e0*/  HFMA2 R8, -RZ, RZ, 0, 0 ;  /* 0x00000000ff087431 */ /* 0x001fe200000001ff */
[----:B--2---:R-:W-:-:S05]  /*03f0*/  IADD3 R12, PT, PT, RZ, -R9, RZ ;  /* 0x80000009ff0c7210 */ /* 0x004fca0007ffe0ff */
[----:B------:R-:W-:Y:S01]  /*0400*/  IMAD R15, R12, R13, RZ ;  /* 0x0000000d0c0f7224 */ /* 0x000fe200078e02ff */
[----:B------:R-:W-:Y:S02]  /*0410*/  IABS R12, R10 ;  /* 0x0000000a000c7213 */ /* 0x000fe40000000000 */
[----:B------:R-:W-:Y:S01]  /*0420*/  LOP3.LUT R10, R10, R5, RZ, 0x3c, !PT ;  /* 0x000000050a0a7212 */ /* 0x000fe200078e3cff */
[----:B------:R-:W-:-:S03]  /*0430*/  IMAD.HI.U32 R9, R9, R15, R8 ;  /* 0x0000000f09097227 */ /* 0x000fc600078e0008 */
[----:B------:R-:W-:Y:S01]  /*0440*/  ISETP.GE.AND P2, PT, R10, RZ, PT ;  /* 0x000000ff0a00720c */ /* 0x000fe20003f46270 */
[----:B------:R-:W-:-:S04]  /*0450*/  IMAD.MOV.U32 R8, RZ, RZ, R12 ;  /* 0x000000ffff087224 */ /* 0x000fc800078e000c */
[----:B------:R-:W-:-:S04]  /*0460*/  IMAD.HI.U32 R9, R9, R8, RZ ;  /* 0x0000000809097227 */ /* 0x000fc800078e00ff */
[----:B------:R-:W-:-:S05]  /*0470*/  IMAD R8, R9, R11, R8 ;  /* 0x0000000b09087224 */ /* 0x000fca00078e0208 */
[----:B------:R-:W-:-:S13]  /*0480*/  ISETP.GT.U32.AND P1, PT, R13, R8, PT ;  /* 0x000000080d00720c */ /* 0x000fda0003f24070 */
[-C--:B------:R-:W-:Y:S01]  /*0490*/  @!P1 IADD3 R8, PT, PT, R8, -R13.reuse, RZ ;  /* 0x8000000d08089210 */ /* 0x080fe20007ffe0ff */
[----:B------:R-:W-:Y:S01]  /*04a0*/  @!P1 VIADD R9, R9, 0x1 ;  /* 0x0000000109099836 */ /* 0x000fe20000000000 */
[----:B------:R-:W-:Y:S02]  /*04b0*/  ISETP.NE.AND P1, PT, R5, RZ, PT ;  /* 0x000000ff0500720c */ /* 0x000fe40003f25270 */
[----:B------:R-:W-:-:S13]  /*04c0*/  ISETP.GE.U32.AND P0, PT, R8, R13, PT ;  /* 0x0000000d0800720c */ /* 0x000fda0003f06070 */
[----:B------:R-:W-:-:S05]  /*04d0*/  @P0 IADD3 R9, PT, PT, R9, 0x1, RZ ;  /* 0x0000000109090810 */ /* 0x000fca0007ffe0ff */
[----:B------:R-:W-:Y:S01]  /*04e0*/  @!P2 IMAD.MOV R9, RZ, RZ, -R9 ;  /* 0x000000ffff09a224 */ /* 0x000fe200078e0a09 */
[----:B------:R-:W-:-:S04]  /*04f0*/  @!P1 LOP3.LUT R9, RZ, R5, RZ, 0x33, !PT ;  /* 0x00000005ff099212 */ /* 0x000fc800078e33ff */
[----:B-1----:R-:W-:-:S13]  /*0500*/  ISETP.LE.AND P0, PT, R9, UR4, PT ;  /* 0x0000000409007c0c */ /* 0x002fda000bf03270 */
[----:B------:R-:W-:Y:S05]  /*0510*/  @P0 EXIT ;  /* 0x000000000000094d */ /* 0x000fea0003800000 */
[----:B------:R-:W0:Y:S01]  /*0520*/  LDC R10, c[0x0][0x3b4] ;  /* 0x0000ed00ff0a7b82 */ /* 0x000e220000000800 */
[----:B------:R-:W-:Y:S01]  /*0530*/  IABS R8, R27 ;  /* 0x0000001b00087213 */ /* 0x000fe20000000000 */
[----:B------:R-:W-:Y:S01]  /*0540*/  IMAD.IADD R0, R27, 0x1, R0 ;  /* 0x000000011b007824 */ /* 0x000fe200078e0200 */
[----:B------:R-:W-:Y:S01]  /*0550*/  ISETP.GE.AND P2, PT, R6, RZ, PT ;  /* 0x000000ff0600720c */ /* 0x000fe20003f46270 */
[----:B------:R-:W-:Y:S01]  /*0560*/  IMAD R25, R5, UR4, RZ ;  /* 0x0000000405197c24 */ /* 0x000fe2000f8e02ff */
[----:B------:R-:W1:Y:S01]  /*0570*/  I2F.RP R9, R8 ;  /* 0x0000000800097306 */ /* 0x000e620000209400 */
[----:B------:R-:W2:Y:S01]  /*0580*/  LDCU.128 UR12, c[0x0][0x3a0] ;  /* 0x00007400ff0c77ac */ /* 0x000ea20008000c00 */
[----:B------:R-:W-:Y:S01]  /*0590*/  BSSY.RECONVERGENT B0, `(.L_x_1) ;  /* 0x0000092000007945 */ /* 0x000fe20003800200 */
[----:B------:R-:W3:Y:S01]  /*05a0*/  LDC.64 R36, c[0x0][0x398] ;  /* 0x0000e600ff247b82 */ /* 0x000ee20000000a00 */
[----:B------:R-:W-:Y:S01]  /*05b0*/  IMAD.MOV R24, RZ, RZ, -R25 ;  /* 0x000000ffff187224 */ /* 0x000fe200078e0a19 */
[----:B------:R-:W4:Y:S04]  /*05c0*/  LDCU.64 UR10, c[0x0][0x358] ;  /* 0x00006b00ff0a77ac */ /* 0x000f280008000a00 */
[----:B------:R-:W-:Y:S01]  /*05d0*/  VIADDMNMX R24, R24, R2, R5, PT ;  /* 0x0000000218187246 */ /* 0x000fe20003800105 */
[----:B-1----:R-:W-:Y:S01]  /*05e0*/  MUFU.RCP R9, R9 ;  /* 0x0000000900097308 */ /* 0x002fe20000001000 */
[----:B0-----:R-:W-:-:S02]  /*05f0*/  IABS R11, R10 ;  /* 0x0000000a000b7213 */ /* 0x001fc40000000000 */
[----:B------:R-:W-:-:S05]  /*0600*/  ISETP.NE.AND P3, PT, R10, RZ, PT ;  /* 0x000000ff0a00720c */ /* 0x000fca0003f65270 */
[----:B------:R-:W0:Y:S08]  /*0610*/  I2F.RP R14, R11 ;  /* 0x0000000b000e7306 */ /* 0x000e300000209400 */
[----:B0-----:R-:W0:Y:S02]  /*0620*/  MUFU.RCP R14, R14 ;  /* 0x0000000e000e7308 */ /* 0x001e240000001000 */
[----:B0-----:R-:W-:-:S02]  /*0630*/  IADD3 R12, PT, PT, R14, 0xffffffe, RZ ;  /* 0x0ffffffe0e0c7810 */ /* 0x001fc40007ffe0ff */
[----:B------:R-:W-:-:S04]  /*0640*/  IABS R14, R6 ;  /* 0x00000006000e7213 */ /* 0x000fc80000000000 */
[----:B------:R0:W1:Y:S02]  /*0650*/  F2I.FTZ.U32.TRUNC.NTZ R13, R12 ;  /* 0x0000000c000d7305 */ /* 0x000064000021f000 */
[----:B0-----:R-:W-:Y:S01]  /*0660*/  MOV R12, RZ ;  /* 0x000000ff000c7202 */ /* 0x001fe20000000f00 */
[----:B-1----:R-:W-:-:S04]  /*0670*/  IMAD.MOV R16, RZ, RZ, -R13 ;  /* 0x000000ffff107224 */ /* 0x002fc800078e0a0d */
[----:B------:R-:W-:Y:S01]  /*0680*/  IMAD R15, R16, R11, RZ ;  /* 0x0000000b100f7224 */ /* 0x000fe200078e02ff */
[----:B------:R-:W-:-:S03]  /*0690*/  IABS R16, R27 ;  /* 0x0000001b00107213 */ /* 0x000fc60000000000 */
[----:B------:R-:W-:-:S04]  /*06a0*/  IMAD.HI.U32 R15, R13, R15, R12 ;  /* 0x0000000f0d0f7227 */ /* 0x000fc800078e000c */
[----:B------:R-:W-:Y:S02]  /*06b0*/  VIADD R12, R9, 0xffffffe ;  /* 0x0ffffffe090c7836 */ /* 0x000fe40000000000 */
[----:B------:R-:W-:Y:S02]  /*06c0*/  IMAD.HI.U32 R15, R15, R14, RZ ;  /* 0x0000000e0f0f7227 */ /* 0x000fe400078e00ff */
[----:B------:R0:W1:Y:S02]  /*06d0*/  F2I.FTZ.U32.TRUNC.NTZ R13, R12 ;  /* 0x0000000c000d7305 */ /* 0x000064000021f000 */
[----:B------:R-:W-:Y:S01]  /*06e0*/  IMAD.MOV R16, RZ, RZ, -R16 ;  /* 0x000000ffff107224 */ /* 0x000fe200078e0a10 */
[----:B------:R-:W-:-:S03]  /*06f0*/  IADD3 R15, PT, PT, -R15, RZ, RZ ;  /* 0x000000ff0f0f7210 */ /* 0x000fc60007ffe1ff */
[----:B------:R-:W-:Y:S02]  /*0700*/  IMAD.MOV.U32 R6, RZ, RZ, R16 ;  /* 0x000000ffff067224 */ /* 0x000fe400078e0010 */
[C---:B------:R-:W-:Y:S01]  /*0710*/  IMAD R14, R11.reuse, R15, R14 ;  /* 0x0000000f0b0e7224 */ /* 0x040fe200078e020e */
[----:B0-----:R-:W-:Y:S02]  /*0720*/  MOV R12, RZ ;  /* 0x000000ff000c7202 */ /* 0x001fe40000000f00 */
[----:B------:R-:W-:Y:S02]  /*0730*/  IABS R15, R0 ;  /* 0x00000000000f7213 */ /* 0x000fe40000000000 */
[----:B------:R-:W-:Y:S01]  /*0740*/  ISETP.GT.U32.AND P0, PT, R11, R14, PT ;  /* 0x0000000e0b00720c */ /* 0x000fe20003f04070 */
[----:B-1----:R-:W-:Y:S01]  /*0750*/  IMAD.MOV R9, RZ, RZ, -R13 ;  /* 0x000000ffff097224 */ /* 0x002fe200078e0a0d */
[----:B------:R-:W-:-:S03]  /*0760*/  LOP3.LUT R0, R0, R27, RZ, 0x3c, !PT ;  /* 0x0000001b00007212 */ /* 0x000fc600078e3cff */
[----:B------:R-:W-:-:S04]  /*0770*/  IMAD R9, R9, R8, RZ ;  /* 0x0000000809097224 */ /* 0x000fc800078e02ff */
[----:B------:R-:W-:Y:S01]  /*0780*/  IMAD.HI.U32 R12, R13, R9, R12 ;  /* 0x000000090d0c7227 */ /* 0x000fe200078e000c */
[----:B------:R-:W-:-:S03]  /*0790*/  MOV R9, R15 ;  /* 0x0000000f00097202 */ /* 0x000fc60000000f00 */
[----:B------:R-:W-:Y:S01]  /*07a0*/  @!P0 IADD3 R14, PT, PT, R14, -R11, RZ ;  /* 0x8000000b0e0e8210 */ /* 0x000fe20007ffe0ff */
[----:B------:R-:W-:Y:S02]  /*07b0*/  IMAD.MOV.U32 R13, RZ, RZ, RZ ;  /* 0x000000ffff0d7224 */ /* 0x000fe400078e00ff */
[----:B------:R-:W-:Y:S01]  /*07c0*/  IMAD.HI.U32 R26, R12, R9, RZ ;  /* 0x000000090c1a7227 */ /* 0x000fe200078e00ff */
[----:B------:R-:W-:-:S03]  /*07d0*/  ISETP.GT.U32.AND P0, PT, R11, R14, PT ;  /* 0x0000000e0b00720c */ /* 0x000fc60003f04070 */
[----:B------:R-:W-:-:S05]  /*07e0*/  IMAD R9, R26, R6, R9 ;  /* 0x000000061a097224 */ /* 0x000fca00078e0209 */
[----:B------:R-:W-:-:S05]  /*07f0*/  ISETP.GT.U32.AND P1, PT, R8, R9, PT ;  /* 0x000000090800720c */ /* 0x000fca0003f24070 */
[----:B------:R-:W-:Y:S02]  /*0800*/  @!P0 IADD3 R14, PT, PT, R14, -R11, RZ ;  /* 0x8000000b0e0e8210 */ /* 0x000fe40007ffe0ff */
[----:B------:R-:W-:-:S03]  /*0810*/  SHF.R.S32.HI R11, RZ, 0x1f, R2 ;  /* 0x0000001fff0b7819 */ /* 0x000fc60000011402 */
[----:B------:R-:W-:-:S03]  /*0820*/  IMAD.MOV.U32 R12, RZ, RZ, R14 ;  /* 0x000000ffff0c7224 */ /* 0x000fc600078e000e */
[----:B------:R-:W-:Y:S02]  /*0830*/  @!P1 IADD3 R9, PT, PT, R9, -R8, RZ ;  /* 0x8000000809099210 */ /* 0x000fe40007ffe0ff */
[----:B------:R-:W-:Y:S02]  /*0840*/  @!P2 IADD3 R12, PT, PT, -R12, RZ, RZ ;  /* 0x000000ff0c0ca210 */ /* 0x000fe40007ffe1ff */
[----:B------:R-:W-:Y:S02]  /*0850*/  @!P3 LOP3.LUT R12, RZ, R10, RZ, 0x33, !PT ;  /* 0x0000000aff0cb212 */ /* 0x000fe400078e33ff */
[----:B------:R-:W-:Y:S02]  /*0860*/  ISETP.GE.U32.AND P0, PT, R9, R8, PT ;  /* 0x000000080900720c */ /* 0x000fe40003f06070 */
[----:B------:R-:W-:Y:S01]  /*0870*/  ISETP.GE.AND P2, PT, R0, RZ, PT ;  /* 0x000000ff0000720c */ /* 0x000fe20003f46270 */
[----:B------:R-:W-:Y:S01]  /*0880*/  IMAD.WIDE.U32 R12, R7, R10, R12 ;  /* 0x0000000a070c7225 */ /* 0x000fe200078e000c */
[----:B------:R-:W-:Y:S01]  /*0890*/  @!P1 IADD3 R26, PT, PT, R26, 0x1, RZ ;  /* 0x000000011a1a9810 */ /* 0x000fe20007ffe0ff */
[----:B------:R-:W0:Y:S01]  /*08a0*/  S2R R7, SR_TID.X ;  /* 0x0000000000077919 */ /* 0x000e220000002100 */
[----:B------:R-:W-:Y:S01]  /*08b0*/  SHF.R.S32.HI R9, RZ, 0x1f, R3 ;  /* 0x0000001fff097819 */ /* 0x000fe20000011403 */
[----:B------:R-:W-:-:S04]  /*08c0*/  IMAD R6, R13, R2, RZ ;  /* 0x000000020d067224 */ /* 0x000fc800078e02ff */
[C---:B------:R-:W-:Y:S02]  /*08d0*/  IMAD R11, R12.reuse, R11, R6 ;  /* 0x0000000b0c0b7224 */ /* 0x040fe400078e0206 */
[----:B------:R-:W-:Y:S01]  /*08e0*/  IMAD.WIDE.U32 R12, R12, R2, RZ ;  /* 0x000000020c0c7225 */ /* 0x000fe200078e00ff */
[----:B------:R-:W-:Y:S02]  /*08f0*/  @P0 IADD3 R26, PT, PT, R26, 0x1, RZ ;  /* 0x000000011a1a0810 */ /* 0x000fe40007ffe0ff */
[----:B------:R-:W-:Y:S01]  /*0900*/  ISETP.NE.AND P0, PT, R27, RZ, PT ;  /* 0x000000ff1b00720c */ /* 0x000fe20003f05270 */
[----:B------:R-:W-:Y:S01]  /*0910*/  IMAD.IADD R6, R13, 0x1, R11 ;  /* 0x000000010d067824 */ /* 0x000fe200078e020b */
[----:B------:R-:W-:Y:S01]  /*0920*/  @!P2 IADD3 R26, PT, PT, -R26, RZ, RZ ;  /* 0x000000ff1a1aa210 */ /* 0x000fe20007ffe1ff */
[----:B------:R-:W-:Y:S02]  /*0930*/  IMAD.SHL.U32 R32, R12, 0x4, RZ ;  /* 0x000000040c207824 */ /* 0x000fe400078e00ff */
[-C--:B------:R-:W-:Y:S01]  /*0940*/  IMAD R0, R6, R3.reuse, RZ ;  /* 0x0000000306007224 */ /* 0x080fe200078e02ff */
[C---:B------:R-:W-:Y:S01]  /*0950*/  SHF.L.U64.HI R2, R12.reuse, 0x2, R6 ;  /* 0x000000020c027819 */ /* 0x040fe20000010206 */
[----:B------:R-:W-:Y:S01]  /*0960*/  IMAD.WIDE.U32 R38, R12, R3, RZ ;  /* 0x000000030c267225 */ /* 0x000fe200078e00ff */
[----:B--2---:R-:W-:-:S02]  /*0970*/  IADD3 R34, P3, PT, R32, UR12, RZ ;  /* 0x0000000c20227c10 */ /* 0x004fc4000ff7e0ff */
[----:B------:R-:W-:Y:S01]  /*0980*/  IADD3 R32, P4, PT, R32, UR14, RZ ;  /* 0x0000000e20207c10 */ /* 0x000fe2000ff9e0ff */
[----:B------:R-:W-:Y:S01]  /*0990*/  IMAD R9, R9, R12, R0 ;  /* 0x0000000c09097224 */ /* 0x000fe200078e0200 */
[----:B---3--:R-:W-:Y:S02]  /*09a0*/  LEA R36, P2, R38, R36, 0x2 ;  /* 0x0000002426247211 */ /* 0x008fe400078410ff */
[C---:B------:R-:W-:Y:S01]  /*09b0*/  IADD3.X R35, PT, PT, R2.reuse, UR13, RZ, P3, !PT ;  /* 0x0000000d02237c10 */ /* 0x040fe20009ffe4ff */
[----:B------:R-:W-:Y:S01]  /*09c0*/  IMAD.IADD R0, R39, 0x1, R9 ;  /* 0x0000000127007824 */ /* 0x000fe200078e0209 */
[----:B------:R-:W-:Y:S02]  /*09d0*/  IADD3.X R33, PT, PT, R2, UR15, RZ, P4, !PT ;  /* 0x0000000f02217c10 */ /* 0x000fe4000a7fe4ff */
[----:B------:R-:W-:Y:S02]  /*09e0*/  @!P0 LOP3.LUT R26, RZ, R27, RZ, 0x33, !PT ;  /* 0x0000001bff1a8212 */ /* 0x000fe400078e33ff */
[----:B------:R-:W-:-:S02]  /*09f0*/  LEA.HI.X R37, R38, R37, R0, 0x2, P2 ;  /* 0x0000002526257211 */ /* 0x000fc400010f1400 */
[----:B0-----:R-:W-:-:S13]  /*0a00*/  ISETP.GE.AND P1, PT, R7, R24, PT ;  /* 0x000000180700720c */ /* 0x001fda0003f26270 */
[----:B----4-:R-:W-:Y:S05]  /*0a10*/  @P1 BRA `(.L_x_2) ;  /* 0x0000000400241947 */ /* 0x010fea0003800000 */
[----:B------:R-:W0:Y:S01]  /*0a20*/  LDC R2, c[0x0][0x360] ;  /* 0x0000d800ff027b82 */ /* 0x000e220000000800 */
[----:B------:R-:W-:-:S13]  /*0a30*/  ISETP.GT.AND P0, PT, R3, RZ, PT ;  /* 0x000000ff0300720c */ /* 0x000fda0003f04270 */
[----:B------:R-:W-:Y:S05]  /*0a40*/  @P0 BRA `(.L_x_3) ;  /* 0x00000000002c0947 */ /* 0x000fea0003800000 */
[----:B------:R-:W-:Y:S01]  /*0a50*/  MOV R3, R7 ;  /* 0x0000000700037202 */ /* 0x000fe20000000f00 */
[----:B------:R-:W-:-:S07]  /*0a60*/  IMAD.MOV.U32 R13, RZ, RZ, -0x800000 ;  /* 0xff800000ff0d7424 */ /* 0x000fce00078e00ff */
.L_x_4:
[----:B-1----:R-:W-:Y:S01]  /*0a70*/  IADD3 R11, PT, PT, R25, R3, RZ ;  /* 0x00000003190b7210 */ /* 0x002fe20007ffe0ff */
[----:B0-----:R-:W-:-:S04]  /*0a80*/  IMAD.IADD R3, R2, 0x1, R3 ;  /* 0x0000000102037824 */ /* 0x001fc800078e0203 */
[----:B------:R-:W-:Y:S01]  /*0a90*/  IMAD.WIDE R8, R11, 0x4, R34 ;  /* 0x000000040b087825 */ /* 0x000fe200078e0222 */
[----:B------:R-:W-:-:S03]  /*0aa0*/  ISETP.GE.AND P0, PT, R3, R24, PT ;  /* 0x000000180300720c */ /* 0x000fc60003f06270 */
[----:B------:R-:W-:Y:S01]  /*0ab0*/  IMAD.WIDE R10, R11, 0x4, R32 ;  /* 0x000000040b0a7825 */ /* 0x000fe200078e0220 */
[----:B------:R1:W-:Y:S04]  /*0ac0*/  STG.E desc[UR10][R8.64], RZ ;  /* 0x000000ff08007986 */ /* 0x0003e8000c10190a */
[----:B------:R1:W-:Y:S05]  /*0ad0*/  STG.E desc[UR10][R10.64], R13 ;  /* 0x0000000d0a007986 */ /* 0x0003ea000c10190a */
[----:B------:R-:W-:Y:S05]  /*0ae0*/  @!P0 BRA `(.L_x_4) ;  /* 0xfffffffc00e08947 */ /* 0x000fea000383ffff */
[----:B------:R-:W-:Y:S05]  /*0af0*/  BRA `(.L_x_2) ;  /* 0x0000000000ec7947 */ /* 0x000fea0003800000 */
.L_x_3:
[C---:B------:R-:W-:Y:S02]  /*0b00*/  LOP3.LUT R12, R3.reuse, 0x7, RZ, 0xc0, !PT ;  /* 0x00000007030c7812 */ /* 0x040fe400078ec0ff */
[C---:B------:R-:W-:Y:S02]  /*0b10*/  IADD3 R6, PT, PT, R3.reuse, -0x1, RZ ;  /* 0xffffffff03067810 */ /* 0x040fe40007ffe0ff */
[C---:B------:R-:W-:Y:S01]  /*0b20*/  LOP3.LUT R14, R3.reuse, 0x3, RZ, 0xc0, !PT ;  /* 0x00000003030e7812 */ /* 0x040fe200078ec0ff */
[----:B------:R-:W-:Y:S01]  /*0b30*/  VIADD R8, R12, 0xffffffff ;  /* 0xffffffff0c087836 */ /* 0x000fe20000000000 */
[----:B------:R-:W-:Y:S02]  /*0b40*/  ISETP.GE.U32.AND P0, PT, R6, 0x7, PT ;  /* 0x000000070600780c */ /* 0x000fe40003f06070 */
[----:B------:R-:W-:Y:S02]  /*0b50*/  LOP3.LUT R3, R3, 0x7ffffff8, RZ, 0xc0, !PT ;  /* 0x7ffffff803037812 */ /* 0x000fe400078ec0ff */
[----:B------:R-:W-:-:S02]  /*0b60*/  ISETP.GE.U32.AND P1, PT, R8, 0x3, PT ;  /* 0x000000030800780c */ /* 0x000fc40003f26070 */
[----:B------:R-:W-:-:S11]  /*0b70*/  MOV R13, R7 ;  /* 0x00000007000d7202 */ /* 0x000fd60000000f00 */
.L_x_9:
[----:B------:R-:W-:Y:S01]  /*0b80*/  IMAD.IADD R15, R25, 0x1, R13 ;  /* 0x00000001190f7824 */ /* 0x000fe200078e020d */
[----:B0-----:R-:W-:Y:S01]  /*0b90*/  IADD3 R13, PT, PT, R2, R13, RZ ;  /* 0x0000000d020d7210 */ /* 0x001fe20007ffe0ff */
[----:B------:R-:W-:-:S03]  /*0ba0*/  IMAD.MOV.U32 R6, RZ, RZ, RZ ;  /* 0x000000ffff067224 */ /* 0x000fc600078e00ff */
[----:B------:R-:W-:Y:S01]  /*0bb0*/  ISETP.GE.AND P2, PT, R13, R24, PT ;  /* 0x000000180d00720c */ /* 0x000fe20003f46270 */
[----:B--2---:R-:W-:-:S12]  /*0bc0*/  @!P0 BRA `(.L_x_5) ;  /* 0x0000000000408947 */ /* 0x004fd80003800000 */
[----:B------:R-:W0:Y:S01]  /*0bd0*/  LDC R10, c[0x0][0x3bc] ;  /* 0x0000ef00ff0a7b82 */ /* 0x000e220000000800 */
[----:B------:R-:W-:-:S07]  /*0be0*/  HFMA2 R6, -RZ, RZ, 0, 0 ;  /* 0x00000000ff067431 */ /* 0x000fce00000001ff */
.L_x_6:
[----:B01----:R-:W-:Y:S02]  /*0bf0*/  IMAD R9, R15, R10, R6 ;  /* 0x0000000a0f097224 */ /* 0x003fe400078e0206 */
[----:B------:R-:W-:Y:S02]  /*0c00*/  VIADD R6, R6, 0x8 ;  /* 0x0000000806067836 */ /* 0x000fe40000000000 */
[----:B------:R-:W-:-:S03]  /*0c10*/  IMAD.WIDE R8, R9, 0x4, R36 ;  /* 0x0000000409087825 */ /* 0x000fc600078e0224 */
[----:B------:R-:W-:Y:S02]  /*0c20*/  ISETP.NE.AND P3, PT, R6, R3, PT ;  /* 0x000000030600720c */ /* 0x000fe40003f65270 */
[----:B------:R1:W-:Y:S04]  /*0c30*/  STG.E desc[UR10][R8.64], RZ ;  /* 0x000000ff08007986 */ /* 0x0003e8000c10190a */
[----:B------:R1:W-:Y:S04]  /*0c40*/  STG.E desc[UR10][R8.64+0x4], RZ ;  /* 0x000004ff08007986 */ /* 0x0003e8000c10190a */
[----:B------:R1:W-:Y:S04]  /*0c50*/  STG.E desc[UR10][R8.64+0x8], RZ ;  /* 0x000008ff08007986 */ /* 0x0003e8000c10190a */
[----:B------:R1:W-:Y:S04]  /*0c60*/  STG.E desc[UR10][R8.64+0xc], RZ ;  /* 0x00000cff08007986 */ /* 0x0003e8000c10190a */
[----:B------:R1:W-:Y:S04]  /*0c70*/  STG.E desc[UR10][R8.64+0x10], RZ ;  /* 0x000010ff08007986 */ /* 0x0003e8000c10190a */
[----:B------:R1:W-:Y:S04]  /*0c80*/  STG.E desc[UR10][R8.64+0x14], RZ ;  /* 0x000014ff08007986 */ /* 0x0003e8000c10190a */
[----:B------:R1:W-:Y:S04]  /*0c90*/  STG.E desc[UR10][R8.64+0x18], RZ ;  /* 0x000018ff08007986 */ /* 0x0003e8000c10190a */
[----:B------:R1:W-:Y:S01]  /*0ca0*/  STG.E desc[UR10][R8.64+0x1c], RZ ;  /* 0x00001cff08007986 */ /* 0x0003e2000c10190a */
[----:B------:R-:W-:Y:S05]  /*0cb0*/  @P3 BRA `(.L_x_6) ;  /* 0xfffffffc00cc3947 */ /* 0x000fea000383ffff */
[----:B------:R-:W-:-:S07]  /*0cc0*/  MOV R6, R3 ;  /* 0x0000000300067202 */ /* 0x000fce0000000f00 */
.L_x_5:
[----:B------:R-:W-:-:S13]  /*0cd0*/  ISETP.NE.AND P3, PT, R12, RZ, PT ;  /* 0x000000ff0c00720c */ /* 0x000fda0003f65270 */
[----:B------:R-:W-:Y:S05]  /*0ce0*/  @!P3 BRA `(.L_x_7) ;  /* 0x000000000058b947 */ /* 0x000fea0003800000 */
[----:B------:R-:W-:Y:S01]  /*0cf0*/  ISETP.NE.AND P3, PT, R14, RZ, PT ;  /* 0x000000ff0e00720c */ /* 0x000fe20003f65270 */
[----:B------:R-:W-:-:S12]  /*0d00*/  @!P1 BRA `(.L_x_8) ;  /* 0x0000000000209947 */ /* 0x000fd80003800000 */
[----:B------:R-:W1:Y:S02]  /*0d10*/  LDCU UR4, c[0x0][0x3bc] ;  /* 0x00007780ff0477ac */ /* 0x000e640008000800 */
[----:B-1----:R-:W-:Y:S02]  /*0d20*/  IMAD R9, R15, UR4, R6 ;  /* 0x000000040f097c24 */ /* 0x002fe4000f8e0206 */
[----:B------:R-:W-:Y:S02]  /*0d30*/  VIADD R6, R6, 0x4 ;  /* 0x0000000406067836 */ /* 0x000fe40000000000 */
[----:B------:R-:W-:-:S05]  /*0d40*/  IMAD.WIDE R8, R9, 0x4, R36 ;  /* 0x0000000409087825 */ /* 0x000fca00078e0224 */
[----:B------:R0:W-:Y:S04]  /*0d50*/  STG.E desc[UR10][R8.64], RZ ;  /* 0x000000ff08007986 */ /* 0x0001e8000c10190a */
[----:B------:R0:W-:Y:S04]  /*0d60*/  STG.E desc[UR10][R8.64+0x4], RZ ;  /* 0x000004ff08007986 */ /* 0x0001e8000c10190a */
[----:B------:R0:W-:Y:S04]  /*0d70*/  STG.E desc[UR10][R8.64+0x8], RZ ;  /* 0x000008ff08007986 */ /* 0x0001e8000c10190a */
[----:B------:R0:W-:Y:S02]  /*0d80*/  STG.E desc[UR10][R8.64+0xc], RZ ;  /* 0x00000cff08007986 */ /* 0x0001e4000c10190a */
.L_x_8:
[----:B------:R-:W-:Y:S05]  /*0d90*/  @!P3 BRA `(.L_x_7) ;  /* 0x00000000002cb947 */ /* 0x000fea0003800000 */
[----:B01----:R-:W0:Y:S01]  /*0da0*/  LDC R9, c[0x0][0x3bc] ;  /* 0x0000ef00ff097b82 */ /* 0x003e220000000800 */
[----:B------:R-:W-:Y:S02]  /*0db0*/  ISETP.NE.AND P3, PT, R14, 0x1, PT ;  /* 0x000000010e00780c */ /* 0x000fe40003f65270 */
[----:B0-----:R-:W-:-:S11]  /*0dc0*/  LOP3.LUT P4, RZ, R9, 0x1, RZ, 0xc0, !PT ;  /* 0x0000000109ff7812 */ /* 0x001fd6000788c0ff */
[----:B------:R-:W-:Y:S01]  /*0dd0*/  @P3 IMAD R11, R15, R9, R6 ;  /* 0x000000090f0b3224 */ /* 0x000fe200078e0206 */
[----:B------:R-:W-:-:S03]  /*0de0*/  @P3 IADD3 R6, PT, PT, R6, 0x2, RZ ;  /* 0x0000000206063810 */ /* 0x000fc60007ffe0ff */
[----:B------:R-:W-:-:S05]  /*0df0*/  @P3 IMAD.WIDE R10, R11, 0x4, R36 ;  /* 0x000000040b0a3825 */ /* 0x000fca00078e0224 */
[----:B------:R2:W-:Y:S01]  /*0e00*/  @P3 STG.E desc[UR10][R10.64], RZ ;  /* 0x000000ff0a003986 */ /* 0x0005e2000c10190a */
[----:B------:R-:W-:-:S03]  /*0e10*/  @P4 IMAD R9, R15, R9, R6 ;  /* 0x000000090f094224 */ /* 0x000fc600078e0206 */
[----:B------:R2:W-:Y:S01]  /*0e20*/  @P3 STG.E desc[UR10][R10.64+0x4], RZ ;  /* 0x000004ff0a003986 */ /* 0x0005e2000c10190a */
[----:B------:R-:W-:-:S05]  /*0e30*/  @P4 IMAD.WIDE R8, R9, 0x4, R36 ;  /* 0x0000000409084825 */ /* 0x000fca00078e0224 */
[----:B------:R2:W-:Y:S02]  /*0e40*/  @P4 STG.E desc[UR10][R8.64], RZ ;  /* 0x000000ff08004986 */ /* 0x0005e4000c10190a */
.L_x_7:
[----:B------:R-:W-:-:S04]  /*0e50*/  IMAD.WIDE R16, R15, 0x4, R34 ;  /* 0x000000040f107825 */ /* 0x000fc800078e0222 */
[----:B--2---:R-:W-:Y:S01]  /*0e60*/  IMAD.MOV.U32 R11, RZ, RZ, -0x800000 ;  /* 0xff800000ff0b7424 */ /* 0x004fe200078e00ff */
[----:B------:R2:W-:Y:S01]  /*0e70*/  STG.E desc[UR10][R16.64], RZ ;  /* 0x000000ff10007986 */ /* 0x0005e2000c10190a */
[----:B01----:R-:W-:-:S05]  /*0e80*/  IMAD.WIDE R8, R15, 0x4, R32 ;  /* 0x000000040f087825 */ /* 0x003fca00078e0220 */
[----:B------:R2:W-:Y:S01]  /*0e90*/  STG.E desc[UR10][R8.64], R11 ;  /* 0x0000000b08007986 */ /* 0x0005e2000c10190a */
[----:B------:R-:W-:Y:S05]  /*0ea0*/  @!P2 BRA `(.L_x_9) ;  /* 0xfffffffc0034a947 */ /* 0x000fea000383ffff */
.L_x_2:
[----:B------:R-:W-:Y:S05]  /*0eb0*/  BSYNC.RECONVERGENT B0 ;  /* 0x0000000000007941 */ /* 0x000fea0003800200 */
.L_x_1:
[----:B------:R-:W0:Y:S01]  /*0ec0*/  LDCU UR4, c[0x0][0x3bc] ;  /* 0x00007780ff0477ac */ /* 0x000e220008000800 */
[----:B------:R-:W-:Y:S01]  /*0ed0*/  BSSY.RECONVERGENT B0, `(.L_x_10) ;  /* 0x0000036000007945 */ /* 0x000fe20003800200 */
[----:B------:R-:W-:Y:S01]  /*0ee0*/  BAR.SYNC.DEFER_BLOCKING 0x0 ;  /* 0x0000000000007b1d */ /* 0x000fe20000010000 */
[----:B------:R-:W-:-:S05]  /*0ef0*/  ISETP.GE.AND P0, PT, R26, 0x1, PT ;  /* 0x000000011a00780c */ /* 0x000fca0003f06270 */
[----:B------:R-:W3:Y:S01]  /*0f00*/  LDCU UR7, c[0x0][0x3bc] ;  /* 0x00007780ff0777ac */ /* 0x000ee20008000800 */
[----:B0-----:R-:W-:Y:S01]  /*0f10*/  MOV R2, UR4 ;  /* 0x0000000400027c02 */ /* 0x001fe20008000f00 */
[----:B------:R-:W0:Y:S04]  /*0f20*/  LDCU.64 UR4, c[0x0][0x380] ;  /* 0x00007000ff0477ac */ /* 0x000e280008000a00 */
[-C--:B------:R-:W-:Y:S02]  /*0f30*/  IMAD R6, R24, R2.reuse, RZ ;  /* 0x0000000218067224 */ /* 0x080fe400078e02ff */
[----:B------:R-:W-:-:S03]  /*0f40*/  IMAD R5, R5, R2, RZ ;  /* 0x0000000205057224 */ /* 0x000fc600078e02ff */
[----:B------:R-:W-:-:S13]  /*0f50*/  ISETP.GE.AND P1, PT, R7, R6, PT ;  /* 0x000000060700720c */ /* 0x000fda0003f26270 */
[----:B0--3--:R-:W-:Y:S05]  /*0f60*/  @P1 BRA `(.L_x_11) ;  /* 0x0000000000b01947 */ /* 0x009fea0003800000 */
[----:B------:R-:W-:Y:S01]  /*0f70*/  IABS R3, R2 ;  /* 0x0000000200037213 */ /* 0x000fe20000000000 */
[----:B------:R-:W0:Y:S01]  /*0f80*/  S2R R14, SR_CgaCtaId ;  /* 0x00000000000e7919 */ /* 0x000e220000008800 */
[----:B-1----:R-:W1:Y:S01]  /*0f90*/  LDC R10, c[0x0][0x360] ;  /* 0x0000d800ff0a7b82 */ /* 0x002e620000000800 */
[----:B--2---:R-:W-:Y:S01]  /*0fa0*/  MOV R11, 0x400 ;  /* 0x00000400000b7802 */ /* 0x004fe20000000f00 */
[----:B------:R-:W2:Y:S01]  /*0fb0*/  I2F.RP R12, R3 ;  /* 0x00000003000c7306 */ /* 0x000ea20000209400 */
[----:B------:R-:W-:-:S07]  /*0fc0*/  ISETP.NE.AND P1, PT, R2, RZ, PT ;  /* 0x000000ff0200720c */ /* 0x000fce0003f25270 */
[----:B--2---:R-:W2:Y:S01]  /*0fd0*/  MUFU.RCP R12, R12 ;  /* 0x0000000c000c7308 */ /* 0x004ea20000001000 */
[----:B0-----:R-:W-:Y:S01]  /*0fe0*/  LEA R11, R14, R11, 0x18 ;  /* 0x0000000b0e0b7211 */ /* 0x001fe200078ec0ff */
[----:B--2---:R-:W-:-:S06]  /*0ff0*/  VIADD R8, R12, 0xffffffe ;  /* 0x0ffffffe0c087836 */ /* 0x004fcc0000000000 */
[----:B------:R0:W2:Y:S02]  /*1000*/  F2I.FTZ.U32.TRUNC.NTZ R9, R8 ;  /* 0x0000000800097305 */ /* 0x0000a4000021f000 */
[----:B0-----:R-:W-:Y:S01]  /*1010*/  IMAD.MOV.U32 R8, RZ, RZ, RZ ;  /* 0x000000ffff087224 */ /* 0x001fe200078e00ff */
[----:B--2---:R-:W-:-:S05]  /*1020*/  IADD3 R16, PT, PT, RZ, -R9, RZ ;  /* 0x80000009ff107210 */ /* 0x004fca0007ffe0ff */
[----:B------:R-:W-:-:S04]  /*1030*/  IMAD R13, R16, R3, RZ ;  /* 0x00000003100d7224 */ /* 0x000fc800078e02ff */
[----:B------:R-:W-:Y:S01]  /*1040*/  IMAD.HI.U32 R12, R9, R13, R8 ;  /* 0x0000000d090c7227 */ /* 0x000fe200078e0008 */
[----:B-1----:R-:W-:-:S07]  /*1050*/  LOP3.LUT R13, RZ, R2, RZ, 0x33, !PT ;  /* 0x00000002ff0d7212 */ /* 0x002fce00078e33ff */
.L_x_12:
[----:B------:R-:W-:Y:S02]  /*1060*/  IABS R9, R7 ;  /* 0x0000000700097213 */ /* 0x000fe40000000000 */
[----:B------:R-:W-:-:S03]  /*1070*/  MOV R2, UR7 ;  /* 0x0000000700027c02 */ /* 0x000fc60008000f00 */
[----:B0-----:R-:W-:Y:S01]  /*1080*/  IMAD.HI.U32 R8, R12, R9, RZ ;  /* 0x000000090c087227 */ /* 0x001fe200078e00ff */
[----:B------:R-:W-:-:S03]  /*1090*/  IABS R15, R2 ;  /* 0x00000002000f7213 */ /* 0x000fc60000000000 */
[----:B------:R-:W-:-:S04]  /*10a0*/  IMAD.MOV R14, RZ, RZ, -R8 ;  /* 0x000000ffff0e7224 */ /* 0x000fc800078e0a08 */
[----:B------:R-:W-:Y:S01]  /*10b0*/  IMAD R14, R15, R14, R9 ;  /* 0x0000000e0f0e7224 */ /* 0x000fe200078e0209 */
[----:B------:R-:W-:-:S04]  /*10c0*/  LOP3.LUT R9, R7, R2, RZ, 0x3c, !PT ;  /* 0x0000000207097212 */ /* 0x000fc800078e3cff */
[----:B------:R-:W-:Y:S02]  /*10d0*/  ISETP.GT.U32.AND P3, PT, R3, R14, PT ;  /* 0x0000000e0300720c */ /* 0x000fe40003f64070 */
[----:B------:R-:W-:-:S11]  /*10e0*/  ISETP.GE.AND P4, PT, R9, RZ, PT ;  /* 0x000000ff0900720c */ /* 0x000fd60003f86270 */
[----:B------:R-:W-:Y:S01]  /*10f0*/  @!P3 IADD3 R14, PT, PT, R14, -R15, RZ ;  /* 0x8000000f0e0eb210 */ /* 0x000fe20007ffe0ff */
[----:B------:R-:W-:-:S03]  /*1100*/  @!P3 VIADD R8, R8, 0x1 ;  /* 0x000000010808b836 */ /* 0x000fc60000000000 */
[----:B------:R-:W-:-:S13]  /*1110*/  ISETP.GE.U32.AND P2, PT, R14, R3, PT ;  /* 0x000000030e00720c */ /* 0x000fda0003f46070 */
[----:B------:R-:W-:-:S05]  /*1120*/  @P2 IADD3 R8, PT, PT, R8, 0x1, RZ ;  /* 0x0000000108082810 */ /* 0x000fca0007ffe0ff */
[----:B------:R-:W-:-:S05]  /*1130*/  @!P4 IMAD.MOV R8, RZ, RZ, -R8 ;  /* 0x000000ffff08c224 */ /* 0x000fca00078e0a08 */
[----:B------:R-:W-:-:S04]  /*1140*/  SEL R8, R13, R8, !P1 ;  /* 0x000000080d087207 */ /* 0x000fc80004800000 */
[----:B------:R-:W-:Y:S01]  /*1150*/  IADD3 R9, PT, PT, -R8, RZ, RZ ;  /* 0x000000ff08097210 */ /* 0x000fe20007ffe1ff */
[----:B------:R-:W-:-:S04]  /*1160*/  IMAD.IADD R8, R25, 0x1, R8 ;  /* 0x0000000119087824 */ /* 0x000fc800078e0208 */
[----:B------:R-:W-:-:S04]  /*1170*/  IMAD R9, R2, R9, R7 ;  /* 0x0000000902097224 */ /* 0x000fc800078e0207 */
[----:B------:R-:W-:-:S05]  /*1180*/  IMAD R9, R8, R2, R9 ;  /* 0x0000000208097224 */ /* 0x000fca00078e0209 */
[----:B------:R-:W-:-:S04]  /*1190*/  IADD3 R14, P2, PT, R9, R38, RZ ;  /* 0x00000026090e7210 */ /* 0x000fc80007f5e0ff */
[----:B------:R-:W-:Y:S02]  /*11a0*/  LEA.HI.X.SX32 R9, R9, R0, 0x1, P2 ;  /* 0x0000000009097211 */ /* 0x000fe400010f0eff */
[----:B------:R-:W-:-:S04]  /*11b0*/  LEA R8, P2, R14, UR4, 0x2 ;  /* 0x000000040e087c11 */ /* 0x000fc8000f8410ff */
[----:B------:R-:W-:-:S05]  /*11c0*/  LEA.HI.X R9, R14, UR5, R9, 0x2, P2 ;  /* 0x000000050e097c11 */ /* 0x000fca00090f1409 */
[----:B------:R-:W2:Y:S01]  /*11d0*/  LDG.E R8, desc[UR10][R8.64] ;  /* 0x0000000a08087981 */ /* 0x000ea2000c1e1900 */
[----:B------:R-:W-:Y:S01]  /*11e0*/  LEA R15, R7, R11, 0x2 ;  /* 0x0000000b070f7211 */ /* 0x000fe200078e10ff */
[----:B------:R-:W-:-:S05]  /*11f0*/  IMAD.IADD R7, R10, 0x1, R7 ;  /* 0x000000010a077824 */ /* 0x000fca00078e0207 */
[----:B------:R-:W-:Y:S01]  /*1200*/  ISETP.GE.AND P2, PT, R7, R6, PT ;  /* 0x000000060700720c */ /* 0x000fe20003f46270 */
[----:B--2---:R0:W-:-:S12]  /*1210*/  STS [R15], R8 ;  /* 0x000000080f007388 */ /* 0x0041d80000000800 */
[----:B------:R-:W-:Y:S05]  /*1220*/  @!P2 BRA `(.L_x_12) ;  /* 0xfffffffc008ca947 */ /* 0x000fea000383ffff */
.L_x_11:
[----:B------:R-:W-:Y:S05]  /*1230*/  BSYNC.RECONVERGENT B0 ;  /* 0x0000000000007941 */ /* 0x000fea0003800200 */
.L_x_10:
[----:B------:R-:W-:Y:S06]  /*1240*/  BAR.SYNC.DEFER_BLOCKING 0x0 ;  /* 0x0000000000007b1d */ /* 0x000fec0000010000 */
[----:B------:R-:W-:Y:S05]  /*1250*/  @!P0 EXIT ;  /* 0x000000000000894d */ /* 0x000fea0003800000 */
[----:B------:R-:W3:Y:S01]  /*1260*/  S2UR UR5, SR_CgaCtaId ;  /* 0x00000000000579c3 */ /* 0x000ee20000008800 */
[----:B------:R-:W-:Y:S01]  /*1270*/  IADD3 R3, PT, PT, R4, -0xd000000, RZ ;  /* 0xf300000004037810 */ /* 0x000fe20007ffe0ff */
[----:B------:R-:W-:Y:S01]  /*1280*/  UMOV UR4, 0x400 ;  /* 0x0000040000047882 */ /* 0x000fe20000000000 */
[----:B------:R4:W0:Y:S01]  /*1290*/  MUFU.RSQ R7, R4 ;  /* 0x0000000400077308 */ /* 0x0008220000001400 */
[----:B------:R-:W0:Y:S01]  /*12a0*/  LDCU UR9, c[0x0][0x360] ;  /* 0x00006c00ff0977ac */ /* 0x000e220008000800 */
[----:B------:R-:W-:Y:S01]  /*12b0*/  ISETP.GT.U32.AND P0, PT, R3, 0x727fffff, PT ;  /* 0x727fffff0300780c */ /* 0x000fe20003f04070 */
[----:B------:R-:W-:Y:S02]  /*12c0*/  IMAD R3, R27, R2, RZ ;  /* 0x000000021b037224 */ /* 0x000fe400078e02ff */
[----:B------:R-:W-:Y:S01]  /*12d0*/  IMAD.MOV.U32 R31, RZ, RZ, RZ ;  /* 0x000000ffff1f7224 */ /* 0x000fe200078e00ff */
[----:B---3--:R-:W-:-:S06]  /*12e0*/  ULEA UR4, UR5, UR4, 0x18 ;  /* 0x0000000405047291 */ /* 0x008fcc000f8ec0ff */
[----:B------:R-:W-:-:S04]  /*12f0*/  LEA R2, R5, UR4, 0x2 ;  /* 0x0000000405027c11 */ /* 0x000fc8000f8e10ff */
[----:B------:R-:W-:Y:S01]  /*1300*/  LEA R3, R3, R2, 0x2 ;  /* 0x0000000203037211 */ /* 0x000fe200078e10ff */
[----:B0---4-:R-:W-:Y:S06]  /*1310*/  @!P0 BRA `(.L_x_13) ;  /* 0x0000000000108947 */ /* 0x011fec0003800000 */
[----:B-12---:R-:W-:-:S07]  /*1320*/  MOV R8, 0x1340 ;  /* 0x0000134000087802 */ /* 0x006fce0000000f00 */
[----:B------:R-:W-:Y:S05]  /*1330*/  CALL.REL.NOINC `($__internal_1_$__cuda_sm20_sqrt_rn_f32_slowpath) ;  /* 0x0000003400947944 */ /* 0x000fea0003c00000 */
[----:B------:R-:W-:Y:S01]  /*1340*/  IMAD.MOV.U32 R4, RZ, RZ, R6 ;  /* 0x000000ffff047224 */ /* 0x000fe200078e0006 */
[----:B------:R-:W-:Y:S06]  /*1350*/  BRA `(.L_x_14) ;  /* 0x0000000000107947 */ /* 0x000fec0003800000 */
.L_x_13:
[----:B------:R-:W-:Y:S01]  /*1360*/  FMUL.FTZ R5, R4, R7 ;  /* 0x0000000704057220 */ /* 0x000fe20000410000 */
[----:B------:R-:W-:-:S03]  /*1370*/  FMUL.FTZ R7, R7, 0.5 ;  /* 0x3f00000007077820 */ /* 0x000fc60000410000 */
[----:B------:R-:W-:-:S04]  /*1380*/  FFMA R4, -R5, R5, R4 ;  /* 0x0000000505047223 */ /* 0x000fc80000000104 */
[----:B------:R-:W-:-:S07]  /*1390*/  FFMA R4, R4, R7, R5 ;  /* 0x0000000704047223 */ /* 0x000fce0000000005 */
.L_x_14:
[----:B------:R-:W-:-:S04]  /*13a0*/  IADD3 R5, PT, PT, R4, 0x1800000, RZ ;  /* 0x0180000004057810 */ /* 0x000fc80007ffe0ff */
[----:B------:R-:W-:-:S04]  /*13b0*/  LOP3.LUT R5, R5, 0x7f800000, RZ, 0xc0, !PT ;  /* 0x7f80000005057812 */ /* 0x000fc800078ec0ff */
[----:B------:R-:W-:-:S13]  /*13c0*/  ISETP.GT.U32.AND P0, PT, R5, 0x1ffffff, PT ;  /* 0x01ffffff0500780c */ /* 0x000fda0003f04070 */
[----:B------:R-:W-:Y:S05]  /*13d0*/  @P0 BRA `(.L_x_15) ;  /* 0x0000000000100947 */ /* 0x000fea0003800000 */
[----:B------:R-:W-:-:S07]  /*13e0*/  MOV R6, 0x1400 ;  /* 0x0000140000067802 */ /* 0x000fce0000000f00 */
[----:B-12---:R-:W-:Y:S05]  /*13f0*/  CALL.REL.NOINC `($__internal_0_$__cuda_sm20_rcp_rn_f32_slowpath) ;  /* 0x0000003000987944 */ /* 0x006fea0003c00000 */
[----:B------:R-:W-:Y:S01]  /*1400*/  IMAD.MOV.U32 R30, RZ, RZ, R5 ;  /* 0x000000ffff1e7224 */ /* 0x000fe200078e0005 */
[----:B------:R-:W-:Y:S06]  /*1410*/  BRA `(.L_x_16) ;  /* 0x0000000000107947 */ /* 0x000fec0003800000 */
.L_x_15:
[----:B------:R-:W0:Y:S02]  /*1420*/  MUFU.RCP R5, R4 ;  /* 0x0000000400057308 */ /* 0x000e240000001000 */
[----:B0-----:R-:W-:-:S04]  /*1430*/  FFMA R6, R5, R4, -1 ;  /* 0xbf80000005067423 */ /* 0x001fc80000000004 */
[----:B------:R-:W-:-:S04]  /*1440*/  FADD.FTZ R6, -R6, -RZ ;  /* 0x800000ff06067221 */ /* 0x000fc80000010100 */
[----:B------:R-:W-:-:S07]  /*1450*/  FFMA R30, R5, R6, R5 ;  /* 0x00000006051e7223 */ /* 0x000fce0000000005 */
.L_x_16:
[----:B------:R-:W0:Y:S01]  /*1460*/  LDCU UR4, c[0x0][0x3bc] ;  /* 0x00007780ff0477ac */ /* 0x000e220008000800 */
[----:B------:R-:W3:Y:S01]  /*1470*/  LDCU UR8, c[0x0][0x3b8] ;  /* 0x00007700ff0877ac */ /* 0x000ee20008000800 */
[----:B------:R-:W-:Y:S02]  /*1480*/  UIADD3 UR18, UPT, UPT, UR6, 0x10, URZ ;  /* 0x0000001006127890 */ /* 0x000fe4000fffe0ff */
[----:B------:R-:W-:Y:S02]  /*1490*/  UIADD3 UR19, UPT, UPT, UR6, 0x200, URZ ;  /* 0x0000020006137890 */ /* 0x000fe4000fffe0ff */
[----:B------:R-:W-:Y:S02]  /*14a0*/  UIADD3 UR20, UPT, UPT, UR6, 0x400, URZ ;  /* 0x0000040006147890 */ /* 0x000fe4000fffe0ff */
[----:B------:R-:W-:Y:S01]  /*14b0*/  UIADD3 UR6, UPT, UPT, UR6, 0x600, URZ ;  /* 0x0000060006067890 */ /* 0x000fe2000fffe0ff */
[----:B------:R-:W4:Y:S01]  /*14c0*/  LDCU.64 UR12, c[0x0][0x388] ;  /* 0x00007100ff0c77ac */ /* 0x000f220008000a00 */
[----:B0-----:R-:W-:Y:S01]  /*14d0*/  ULOP3.LUT UR22, UR4, 0x7, URZ, 0xc0, !UPT ;  /* 0x0000000704167892 */ /* 0x001fe2000f8ec0ff */
[----:B---3--:R-:W-:Y:S01]  /*14e0*/  MOV R29, UR8 ;  /* 0x00000008001d7c02 */ /* 0x008fe20008000f00 */
[----:B------:R-:W0:Y:S01]  /*14f0*/  LDCU.64 UR14, c[0x0][0x390] ;  /* 0x00007200ff0e77ac */ /* 0x000e220008000a00 */
[----:B------:R-:W-:-:S02]  /*1500*/  ULOP3.LUT UR21, UR4, 0x3, URZ, 0xc0, !UPT ;  /* 0x0000000304157892 */ /* 0x000fc4000f8ec0ff */
[----:B------:R-:W-:Y:S02]  /*1510*/  ULOP3.LUT UR16, UR4, 0xf, URZ, 0xc0, !UPT ;  /* 0x0000000f04107892 */ /* 0x000fe4000f8ec0ff */
[----:B------:R-:W-:Y:S02]  /*1520*/  ULOP3.LUT UR5, UR4, 0x7ffffff0, URZ, 0xc0, !UPT ;  /* 0x7ffffff004057892 */ /* 0x000fe4000f8ec0ff */
[----:B------:R-:W-:Y:S02]  /*1530*/  USHF.L.U32 UR17, UR4, 0x2, URZ ;  /* 0x0000000204117899 */ /* 0x000fe400080006ff */
[----:B------:R-:W-:Y:S02]  /*1540*/  UIADD3 UR7, UPT, UPT, UR4, -0x1, URZ ;  /* 0xffffffff04077890 */ /* 0x000fe4000fffe0ff */
[----:B----4-:R-:W-:-:S12]  /*1550*/  UIADD3 UR23, UPT, UPT, UR22, -0x1, URZ ;  /* 0xffffffff16177890 */ /* 0x010fd8000fffe0ff */
.L_x_70:
[----:B------:R-:W3:Y:S01]  /*1560*/  LDCU UR4, c[0x0][0x3b8] ;  /* 0x00007700ff0477ac */ /* 0x000ee20008000800 */
[----:B012---:R-:W-:-:S04]  /*1570*/  IMAD R8, R27, R31, RZ ;  /* 0x0000001f1b087224 */ /* 0x007fc800078e02ff */
[----:B------:R-:W-:-:S05]  /*1580*/  IMAD.MOV R4, RZ, RZ, -R8 ;  /* 0x000000ffff047224 */ /* 0x000fca00078e0a08 */
[----:B---3--:R-:W-:-:S04]  /*1590*/  VIADDMNMX R4, R4, UR4, R27, PT ;  /* 0x0000000404047c46 */ /* 0x008fc8000b80011b */
[----:B------:R-:W-:-:S13]  /*15a0*/  ISETP.GE.AND P0, PT, R4, 0x1, PT ;  /* 0x000000010400780c */ /* 0x000fda0003f06270 */
[----:B0-----:R-:W-:Y:S05]  /*15b0*/  @!P0 EXIT ;  /* 0x000000000000894d */ /* 0x001fea0003800000 */
[----:B------:R-:W0:Y:S01]  /*15c0*/  S2R R28, SR_TID.X ;  /* 0x00000000001c7919 */ /* 0x000e220000002100 */
[----:B------:R-:W1:Y:S02]  /*15d0*/  LDC R11, c[0x0][0x3bc] ;  /* 0x0000ef00ff0b7b82 */ /* 0x000e640000000800 */
[----:B-1----:R-:W-:-:S05]  /*15e0*/  IMAD R9, R4, R11, RZ ;  /* 0x0000000b04097224 */ /* 0x002fca00078e02ff */
[----:B0-----:R-:W-:-:S13]  /*15f0*/  ISETP.GE.AND P0, PT, R28, R9, PT ;  /* 0x000000091c00720c */ /* 0x001fda0003f06270 */
[----:B------:R-:W-:Y:S05]  /*1600*/  @P0 BRA `(.L_x_17) ;  /* 0x0000000000c00947 */ /* 0x000fea0003800000 */
[-C--:B------:R-:W-:Y:S01]  /*1610*/  IABS R10, R11.reuse ;  /* 0x0000000b000a7213 */ /* 0x080fe20000000000 */
[----:B------:R-:W-:Y:S01]  /*1620*/  HFMA2 R12, -RZ, RZ, 0, 0 ;  /* 0x00000000ff0c7431 */ /* 0x000fe200000001ff */
[----:B------:R-:W-:Y:S01]  /*1630*/  ISETP.NE.AND P0, PT, R11, RZ, PT ;  /* 0x000000ff0b00720c */ /* 0x000fe20003f05270 */
[----:B------:R-:W-:Y:S01]  /*1640*/  IMAD.MOV.U32 R14, RZ, RZ, R28 ;  /* 0x000000ffff0e7224 */ /* 0x000fe200078e001c */
[----:B------:R-:W0:Y:S01]  /*1650*/  I2F.RP R4, R10 ;  /* 0x0000000a00047306 */ /* 0x000e220000209400 */
[----:B------:R-:W-:-:S07]  /*1660*/  LOP3.LUT R11, RZ, R11, RZ, 0x33, !PT ;  /* 0x0000000bff0b7212 */ /* 0x000fce00078e33ff */
[----:B0-----:R-:W0:Y:S02]  /*1670*/  MUFU.RCP R4, R4 ;  /* 0x0000000400047308 */ /* 0x001e240000001000 */
[----:B0-----:R-:W-:-:S06]  /*1680*/  IADD3 R13, PT, PT, R4, 0xffffffe, RZ ;  /* 0x0ffffffe040d7810 */ /* 0x001fcc0007ffe0ff */
[----:B------:R-:W0:Y:S02]  /*1690*/  F2I.FTZ.U32.TRUNC.NTZ R13, R13 ;  /* 0x0000000d000d7305 */ /* 0x000e24000021f000 */
[----:B0-----:R-:W-:-:S04]  /*16a0*/  IMAD.MOV R5, RZ, RZ, -R13 ;  /* 0x000000ffff057224 */ /* 0x001fc800078e0a0d */
[----:B------:R-:W-:-:S04]  /*16b0*/  IMAD R5, R5, R10, RZ ;  /* 0x0000000a05057224 */ /* 0x000fc800078e02ff */
[----:B------:R-:W-:-:S07]  /*16c0*/  IMAD.HI.U32 R12, R13, R5, R12 ;  /* 0x000000050d0c7227 */ /* 0x000fce00078e000c */
.L_x_18:
[----:B0-----:R-:W0:Y:S01]  /*16d0*/  LDC R13, c[0x0][0x3bc] ;  /* 0x0000ef00ff0d7b82 */ /* 0x001e220000000800 */
[----:B------:R-:W-:-:S05]  /*16e0*/  IABS R5, R14 ;  /* 0x0000000e00057213 */ /* 0x000fca0000000000 */
[----:B------:R-:W-:-:S05]  /*16f0*/  IMAD.HI.U32 R4, R12, R5, RZ ;  /* 0x000000050c047227 */ /* 0x000fca00078e00ff */
[----:B------:R-:W-:Y:S02]  /*1700*/  IADD3 R6, PT, PT, -R4, RZ, RZ ;  /* 0x000000ff04067210 */ /* 0x000fe40007ffe1ff */
[----:B0-----:R-:W-:-:S05]  /*1710*/  IABS R16, R13 ;  /* 0x0000000d00107213 */ /* 0x001fca0000000000 */
[----:B------:R-:W-:-:S05]  /*1720*/  IMAD R5, R16, R6, R5 ;  /* 0x0000000610057224 */ /* 0x000fca00078e0205 */
[----:B------:R-:W-:-:S13]  /*1730*/  ISETP.GT.U32.AND P2, PT, R10, R5, PT ;  /* 0x000000050a00720c */ /* 0x000fda0003f44070 */
[----:B------:R-:W-:Y:S01]  /*1740*/  @!P2 IMAD.IADD R5, R5, 0x1, -R16 ;  /* 0x000000010505a824 */ /* 0x000fe200078e0a10 */
[----:B------:R-:W-:-:S04]  /*1750*/  @!P2 IADD3 R4, PT, PT, R4, 0x1, RZ ;  /* 0x000000010404a810 */ /* 0x000fc80007ffe0ff */
[----:B------:R-:W-:Y:S02]  /*1760*/  ISETP.GE.U32.AND P1, PT, R5, R10, PT ;  /* 0x0000000a0500720c */ /* 0x000fe40003f26070 */
[----:B------:R-:W-:-:S04]  /*1770*/  LOP3.LUT R5, R14, R13, RZ, 0x3c, !PT ;  /* 0x0000000d0e057212 */ /* 0x000fc800078e3cff */
[----:B------:R-:W-:-:S07]  /*1780*/  ISETP.GE.AND P3, PT, R5, RZ, PT ;  /* 0x000000ff0500720c */ /* 0x000fce0003f66270 */
[----:B------:R-:W-:-:S06]  /*1790*/  @P1 VIADD R4, R4, 0x1 ;  /* 0x0000000104041836 */ /* 0x000fcc0000000000 */
[----:B------:R-:W-:-:S04]  /*17a0*/  @!P3 IADD3 R4, PT, PT, -R4, RZ, RZ ;  /* 0x000000ff0404b210 */ /* 0x000fc80007ffe1ff */
[----:B------:R-:W-:-:S05]  /*17b0*/  SEL R5, R11, R4, !P0 ;  /* 0x000000040b057207 */ /* 0x000fca0004000000 */
[----:B------:R-:W-:Y:S01]  /*17c0*/  IMAD.MOV R7, RZ, RZ, -R5 ;  /* 0x000000ffff077224 */ /* 0x000fe200078e0a05 */
[----:B------:R-:W-:-:S03]  /*17d0*/  IADD3 R5, PT, PT, R8, R5, RZ ;  /* 0x0000000508057210 */ /* 0x000fc60007ffe0ff */
[----:B------:R-:W-:-:S04]  /*17e0*/  IMAD R4, R13, R7, R14 ;  /* 0x000000070d047224 */ /* 0x000fc800078e020e */
[----:B------:R-:W-:-:S05]  /*17f0*/  IMAD R5, R5, R13, R4 ;  /* 0x0000000d05057224 */ /* 0x000fca00078e0204 */
[----:B------:R-:W-:-:S04]  /*1800*/  IADD3 R7, P1, PT, R5, R38, RZ ;  /* 0x0000002605077210 */ /* 0x000fc80007f3e0ff */
[----:B------:R-:W-:Y:S01]  /*1810*/  LEA.HI.X.SX32 R4, R5, R0, 0x1, P1 ;  /* 0x0000000005047211 */ /* 0x000fe200008f0eff */
[----:B------:R-:W-:-:S03]  /*1820*/  IMAD.SHL.U32 R6, R7, 0x4, RZ ;  /* 0x0000000407067824 */ /* 0x000fc600078e00ff */
[----:B------:R-:W-:Y:S02]  /*1830*/  SHF.L.U64.HI R7, R7, 0x2, R4 ;  /* 0x0000000207077819 */ /* 0x000fe40000010204 */
[C---:B------:R-:W-:Y:S02]  /*1840*/  IADD3 R4, P1, PT, R6.reuse, UR12, RZ ;  /* 0x0000000c06047c10 */ /* 0x040fe4000ff3e0ff */
[----:B------:R-:W-:Y:S02]  /*1850*/  IADD3 R6, P2, PT, R6, UR14, RZ ;  /* 0x0000000e06067c10 */ /* 0x000fe4000ff5e0ff */
[C---:B------:R-:W-:Y:S02]  /*1860*/  IADD3.X R5, PT, PT, R7.reuse, UR13, RZ, P1, !PT ;  /* 0x0000000d07057c10 */ /* 0x040fe40008ffe4ff */
[----:B------:R-:W-:-:S03]  /*1870*/  IADD3.X R7, PT, PT, R7, UR15, RZ, P2, !PT ;  /* 0x0000000f07077c10 */ /* 0x000fc600097fe4ff */
[----:B------:R-:W2:Y:S04]  /*1880*/  LDG.E R4, desc[UR10][R4.64] ;  /* 0x0000000a04047981 */ /* 0x000ea8000c1e1900 */
[----:B------:R-:W3:Y:S01]  /*1890*/  LDG.E R6, desc[UR10][R6.64] ;  /* 0x0000000a06067981 */ /* 0x000ee2000c1e1900 */
[C---:B------:R-:W-:Y:S01]  /*18a0*/  LEA R13, R14.reuse, R2, 0x2 ;  /* 0x000000020e0d7211 */ /* 0x040fe200078e10ff */
[C---:B------:R-:W-:Y:S01]  /*18b0*/  IMAD R15, R14.reuse, 0x4, R3 ;  /* 0x000000040e0f7824 */ /* 0x040fe200078e0203 */
[----:B------:R-:W-:-:S04]  /*18c0*/  IADD3 R14, PT, PT, R14, UR9, RZ ;  /* 0x000000090e0e7c10 */ /* 0x000fc8000fffe0ff */
[----:B------:R-:W-:Y:S01]  /*18d0*/  ISETP.GE.AND P1, PT, R14, R9, PT ;  /* 0x000000090e00720c */ /* 0x000fe20003f26270 */
[----:B--2---:R0:W-:Y:S04]  /*18e0*/  STS [R13], R4 ;  /* 0x000000040d007388 */ /* 0x0041e80000000800 */
[----:B---3--:R0:W-:Y:S08]  /*18f0*/  STS [R15], R6 ;  /* 0x000000060f007388 */ /* 0x0081f00000000800 */
[----:B------:R-:W-:Y:S05]  /*1900*/  @!P1 BRA `(.L_x_18) ;  /* 0xfffffffc00709947 */ /* 0x000fea000383ffff */
.L_x_17:
[----:B------:R-:W-:Y:S01]  /*1910*/  ISETP.GE.AND P0, PT, R28, R24, PT ;  /* 0x000000181c00720c */ /* 0x000fe20003f06270 */
[----:B------:R-:W-:Y:S01]  /*1920*/  VIADD R31, R31, 0x1 ;  /* 0x000000011f1f7836 */ /* 0x000fe20000000000 */
[----:B------:R-:W-:Y:S05]  /*1930*/  WARPSYNC.ALL ;  /* 0x0000000000007948 */ /* 0x000fea0003800000 */
[----:B0-----:R-:W-:Y:S01]  /*1940*/  VIMNMX R4, PT, PT, R27, R29, PT ;  /* 0x0000001d1b047248 */ /* 0x001fe20003fe0100 */
[----:B------:R-:W-:Y:S01]  /*1950*/  BAR.SYNC.DEFER_BLOCKING 0x0 ;  /* 0x0000000000007b1d */ /* 0x000fe20000010000 */
[----:B------:R-:W-:Y:S02]  /*1960*/  ISETP.NE.AND P1, PT, R31, R26, PT ;  /* 0x0000001a1f00720c */ /* 0x000fe40003f25270 */
[----:B------:R-:W-:-:S03]  /*1970*/  VIMNMX R5, PT, PT, R4, 0x1, !PT ;  /* 0x0000000104057848 */ /* 0x000fc60007fe0100 */
[----:B------:R-:W-:Y:S04]  /*1980*/  BSSY.RECONVERGENT B1, `(.L_x_19) ;  /* 0x00002c9000017945 */ /* 0x000fe80003800200 */
[----:B------:R-:W-:Y:S05]  /*1990*/  @P0 BRA `(.L_x_20) ;  /* 0x0000002c001c0947 */ /* 0x000fea0003800000 */
[C---:B------:R-:W-:Y:S02]  /*19a0*/  LOP3.LUT R6, R5.reuse, 0x3, RZ, 0xc0, !PT ;  /* 0x0000000305067812 */ /* 0x040fe400078ec0ff */
[----:B------:R-:W-:-:S07]  /*19b0*/  LOP3.LUT R7, R5, 0x7ffffff0, RZ, 0xc0, !PT ;  /* 0x7ffffff005077812 */ /* 0x000fce00078ec0ff */
.L_x_69:
[----:B0-----:R-:W0:Y:S02]  /*19c0*/  LDC R16, c[0x0][0x3bc] ;  /* 0x0000ef00ff107b82 */ /* 0x001e240000000800 */
[----:B0-----:R-:W-:-:S13]  /*19d0*/  ISETP.GE.AND P0, PT, R16, 0x1, PT ;  /* 0x000000011000780c */ /* 0x001fda0003f06270 */
[----:B------:R-:W-:Y:S05]  /*19e0*/  @!P0 BRA `(.L_x_21) ;  /* 0x0000000400148947 */ /* 0x000fea0003800000 */
[----:B------:R-:W-:Y:S01]  /*19f0*/  UISETP.GE.U32.AND UP0, UPT, UR7, 0x7, UPT ;  /* 0x000000070700788c */ /* 0x000fe2000bf06070 */
[----:B------:R-:W-:-:S08]  /*1a00*/  MOV R13, RZ ;  /* 0x000000ff000d7202 */ /* 0x000fd00000000f00 */
[----:B------:R-:W-:Y:S05]  /*1a10*/  BRA.U !UP0, `(.L_x_22) ;  /* 0x0000000108607547 */ /* 0x000fea000b800000 */
[----:B------:R-:W0:Y:S01]  /*1a20*/  S2R R9, SR_CgaCtaId ;  /* 0x0000000000097919 */ /* 0x000e220000008800 */
[----:B------:R-:W-:Y:S01]  /*1a30*/  MOV R8, 0x400 ;  /* 0x0000040000087802 */ /* 0x000fe20000000f00 */
[----:B------:R-:W-:Y:S01]  /*1a40*/  IMAD.U32 R19, RZ, RZ, UR18 ;  /* 0x00000012ff137e24 */ /* 0x000fe2000f8e00ff */
[----:B------:R-:W-:-:S04]  /*1a50*/  LOP3.LUT R20, R16, 0x7ffffff8, RZ, 0xc0, !PT ;  /* 0x7ffffff810147812 */ /* 0x000fc800078ec0ff */
[----:B------:R-:W-:Y:S02]  /*1a60*/  IADD3 R17, PT, PT, -R20, RZ, RZ ;  /* 0x000000ff14117210 */ /* 0x000fe40007ffe1ff */
[----:B0-----:R-:W-:-:S05]  /*1a70*/  LEA R9, R9, R8, 0x18 ;  /* 0x0000000809097211 */ /* 0x001fca00078ec0ff */
[----:B------:R-:W-:-:S04]  /*1a80*/  IMAD R8, R28, UR17, R9 ;  /* 0x000000111c087c24 */ /* 0x000fc8000f8e0209 */
[----:B------:R-:W-:-:S07]  /*1a90*/  VIADD R18, R8, 0x10 ;  /* 0x0000001008127836 */ /* 0x000fce0000000000 */
.L_x_23:
[----:B------:R-:W-:Y:S01]  /*1aa0*/  LDS R8, [R18+-0x10] ;  /* 0xfffff00012087984 */ /* 0x000fe20000000800 */
[----:B------:R-:W-:-:S03]  /*1ab0*/  IADD3 R17, PT, PT, R17, 0x8, RZ ;  /* 0x0000000811117810 */ /* 0x000fc60007ffe0ff */
[----:B------:R-:W-:Y:S01]  /*1ac0*/  LDS R9, [R18+-0xc] ;  /* 0xfffff40012097984 */ /* 0x000fe20000000800 */
[----:B------:R-:W-:-:S03]  /*1ad0*/  ISETP.NE.AND P2, PT, R17, RZ, PT ;  /* 0x000000ff1100720c */ /* 0x000fc60003f45270 */
[----:B------:R-:W-:Y:S04]  /*1ae0*/  LDS R10, [R18+-0x8] ;  /* 0xfffff800120a7984 */ /* 0x000fe80000000800 */
[----:B------:R-:W0:Y:S04]  /*1af0*/  LDS R11, [R18+-0x4] ;  /* 0xfffffc00120b7984 */ /* 0x000e280000000800 */
[----:B------:R-:W-:Y:S04]  /*1b00*/  LDS R12, [R18] ;  /* 0x00000000120c7984 */ /* 0x000fe80000000800 */
[----:B------:R-:W-:Y:S04]  /*1b10*/  LDS R13, [R18+0x4] ;  /* 0x00000400120d7984 */ /* 0x000fe80000000800 */
[----:B------:R-:W-:Y:S04]  /*1b20*/  LDS R14, [R18+0x8] ;  /* 0x00000800120e7984 */ /* 0x000fe80000000800 */
[----:B------:R1:W2:Y:S02]  /*1b30*/  LDS R15, [R18+0xc] ;  /* 0x00000c00120f7984 */ /* 0x0002a40000000800 */
[----:B-1----:R-:W-:-:S02]  /*1b40*/  VIADD R18, R18, 0x20 ;  /* 0x0000002012127836 */ /* 0x002fc40000000000 */
[----:B0-----:R-:W-:Y:S04]  /*1b50*/  STL.128 [R19+-0x10], R8 ;  /* 0xfffff00813007387 */ /* 0x001fe80000100c00 */
[----:B--2---:R0:W-:Y:S02]  /*1b60*/  STL.128 [R19], R12 ;  /* 0x0000000c13007387 */ /* 0x0041e40000100c00 */
[----:B0-----:R-:W-:Y:S01]  /*1b70*/  IADD3 R19, PT, PT, R19, 0x20, RZ ;  /* 0x0000002013137810 */ /* 0x001fe20007ffe0ff */
[----:B------:R-:W-:Y:S06]  /*1b80*/  @P2 BRA `(.L_x_23) ;  /* 0xfffffffc00c42947 */ /* 0x000fec000383ffff */
[----:B------:R-:W-:-:S07]  /*1b90*/  IMAD.MOV.U32 R13, RZ, RZ, R20 ;  /* 0x000000ffff0d7224 */ /* 0x000fce00078e0014 */
.L_x_22:
[----:B------:R-:W-:-:S09]  /*1ba0*/  UISETP.NE.AND UP0, UPT, UR22, URZ, UPT ;  /* 0x000000ff1600728c */ /* 0x000fd2000bf05270 */
[----:B------:R-:W-:Y:S05]  /*1bb0*/  BRA.U !UP0, `(.L_x_21) ;  /* 0x0000000108a07547 */ /* 0x000fea000b800000 */
[----:B------:R-:W-:Y:S02]  /*1bc0*/  UISETP.GE.U32.AND UP0, UPT, UR23, 0x3, UPT ;  /* 0x000000031700788c */ /* 0x000fe4000bf06070 */
[----:B------:R-:W-:-:S07]  /*1bd0*/  UISETP.NE.AND UP1, UPT, UR21, URZ, UPT ;  /* 0x000000ff1500728c */ /* 0x000fce000bf25270 */
[----:B------:R-:W-:Y:S05]  /*1be0*/  BRA.U !UP0, `(.L_x_24) ;  /* 0x0000000108347547 */ /* 0x000fea000b800000 */
[----:B------:R-:W0:Y:S01]  /*1bf0*/  S2UR UR8, SR_CgaCtaId ;  /* 0x00000000000879c3 */ /* 0x000e220000008800 */
[----:B------:R-:W-:Y:S01]  /*1c00*/  UMOV UR4, 0x400 ;  /* 0x0000040000047882 */ /* 0x000fe20000000000 */
[----:B------:R-:W-:Y:S01]  /*1c10*/  IMAD R8, R28, R16, R13 ;  /* 0x000000101c087224 */ /* 0x000fe200078e020d */
[C---:B------:R-:W-:Y:S01]  /*1c20*/  LEA R14, R13.reuse, R1, 0x2 ;  /* 0x000000010d0e7211 */ /* 0x040fe200078e10ff */
[----:B------:R-:W-:Y:S01]  /*1c30*/  VIADD R13, R13, 0x4 ;  /* 0x000000040d0d7836 */ /* 0x000fe20000000000 */
[----:B0-----:R-:W-:-:S06]  /*1c40*/  ULEA UR4, UR8, UR4, 0x18 ;  /* 0x0000000408047291 */ /* 0x001fcc000f8ec0ff */
[----:B------:R-:W-:-:S05]  /*1c50*/  LEA R12, R8, UR4, 0x2 ;  /* 0x00000004080c7c11 */ /* 0x000fca000f8e10ff */
[----:B------:R-:W-:Y:S04]  /*1c60*/  LDS R8, [R12] ;  /* 0x000000000c087984 */ /* 0x000fe80000000800 */
[----:B------:R-:W0:Y:S04]  /*1c70*/  LDS R9, [R12+0x4] ;  /* 0x000004000c097984 */ /* 0x000e280000000800 */
[----:B------:R-:W-:Y:S04]  /*1c80*/  LDS R10, [R12+0x8] ;  /* 0x000008000c0a7984 */ /* 0x000fe80000000800 */
[----:B------:R-:W1:Y:S04]  /*1c90*/  LDS R11, [R12+0xc] ;  /* 0x00000c000c0b7984 */ /* 0x000e680000000800 */
[----:B0-----:R0:W-:Y:S04]  /*1ca0*/  STL.64 [R14], R8 ;  /* 0x000000080e007387 */ /* 0x0011e80000100a00 */
[----:B-1----:R0:W-:Y:S02]  /*1cb0*/  STL.64 [R14+0x8], R10 ;  /* 0x0000080a0e007387 */ /* 0x0021e40000100a00 */
.L_x_24:
[----:B------:R-:W-:Y:S05]  /*1cc0*/  BRA.U !UP1, `(.L_x_21) ;  /* 0x00000001095c7547 */ /* 0x000fea000b800000 */
[----:B------:R-:W-:Y:S01]  /*1cd0*/  UISETP.NE.AND UP0, UPT, UR21, 0x1, UPT ;  /* 0x000000011500788c */ /* 0x000fe2000bf05270 */
[----:B0-----:R-:W-:-:S04]  /*1ce0*/  LOP3.LUT R8, R16, 0x1, RZ, 0xc0, !PT ;  /* 0x0000000110087812 */ /* 0x001fc800078ec0ff */
[----:B------:R-:W-:-:S04]  /*1cf0*/  ISETP.NE.U32.AND P2, PT, R8, 0x1, PT ;  /* 0x000000010800780c */ /* 0x000fc80003f45070 */
[----:B------:R-:W-:Y:S09]  /*1d00*/  BRA.U !UP0, `(.L_x_25) ;  /* 0x0000000108287547 */ /* 0x000ff2000b800000 */
        /* <DEDUP_REMOVED lines=9> */
[----:B0-----:R0:W-:Y:S02]  /*1da0*/  STL.64 [R11], R8 ;  /* 0x000000080b007387 */ /* 0x0011e40000100a00 */
.L_x_25:
[----:B------:R-:W-:Y:S05]  /*1db0*/  @P2 BRA `(.L_x_21) ;  /* 0x0000000000202947 */ /* 0x000fea0003800000 */
[----:B------:R-:W1:Y:S01]  /*1dc0*/  S2UR UR8, SR_CgaCtaId ;  /* 0x00000000000879c3 */ /* 0x000e620000008800 */
[----:B------:R-:W-:Y:S01]  /*1dd0*/  UMOV UR4, 0x400 ;  /* 0x0000040000047882 */ /* 0x000fe20000000000 */
[----:B0-----:R-:W-:Y:S01]  /*1de0*/  IMAD R8, R28, R16, R13 ;  /* 0x000000101c087224 */ /* 0x001fe200078e020d */
[----:B------:R-:W-:Y:S01]  /*1df0*/  LEA R13, R13, R1, 0x2 ;  /* 0x000000010d0d7211 */ /* 0x000fe200078e10ff */
[----:B-1----:R-:W-:-:S06]  /*1e00*/  ULEA UR4, UR8, UR4, 0x18 ;  /* 0x0000000408047291 */ /* 0x002fcc000f8ec0ff */
[----:B------:R-:W-:-:S06]  /*1e10*/  LEA R8, R8, UR4, 0x2 ;  /* 0x0000000408087c11 */ /* 0x000fcc000f8e10ff */
[----:B------:R-:W0:Y:S04]  /*1e20*/  LDS R8, [R8] ;  /* 0x0000000008087984 */ /* 0x000e280000000800 */
[----:B0-----:R1:W-:Y:S02]  /*1e30*/  STL [R13], R8 ;  /* 0x000000080d007387 */ /* 0x0013e40000100800 */
.L_x_21:
[----:B------:R-:W-:-:S04]  /*1e40*/  IMAD.IADD R17, R25, 0x1, R28 ;  /* 0x0000000119117824 */ /* 0x000fc800078e021c */
[----:B0-----:R-:W-:-:S04]  /*1e50*/  IMAD.WIDE R10, R17, 0x4, R32 ;  /* 0x00000004110a7825 */ /* 0x001fc800078e0220 */
[----:B-1----:R-:W-:Y:S01]  /*1e60*/  IMAD.WIDE R8, R17, 0x4, R34 ;  /* 0x0000000411087825 */ /* 0x002fe200078e0222 */
[----:B------:R0:W5:Y:S04]  /*1e70*/  LDG.E R21, desc[UR10][R10.64] ;  /* 0x0000000a0a157981 */ /* 0x000168000c1e1900 */
[----:B------:R0:W5:Y:S01]  /*1e80*/  LDG.E R20, desc[UR10][R8.64] ;  /* 0x0000000a08147981 */ /* 0x000162000c1e1900 */
[----:B------:R-:W-:Y:S04]  /*1e90*/  BSSY.RECONVERGENT B0, `(.L_x_26) ;  /* 0x00000f0000007945 */ /* 0x000fe80003800200 */
[----:B------:R-:W-:Y:S05]  /*1ea0*/  @!P0 BRA `(.L_x_27) ;  /* 0x0000000c00308947 */ /* 0x000fea0003800000 */
[----:B0-----:R-:W-:Y:S01]  /*1eb0*/  MOV R8, UR7 ;  /* 0x0000000700087c02 */ /* 0x001fe20008000f00 */
[----:B------:R-:W-:-:S03]  /*1ec0*/  IMAD.MOV.U32 R22, RZ, RZ, RZ ;  /* 0x000000ffff167224 */ /* 0x000fc600078e00ff */
[----:B------:R-:W-:-:S13]  /*1ed0*/  ISETP.GE.U32.AND P2, PT, R8, 0xf, PT ;  /* 0x0000000f0800780c */ /* 0x000fda0003f46070 */
[----:B------:R-:W-:Y:S05]  /*1ee0*/  @!P2 BRA `(.L_x_28) ;  /* 0x000000000070a947 */ /* 0x000fea0003800000 */
[----:B------:R-:W-:-:S07]  /*1ef0*/  HFMA2 R19, -RZ, RZ, 0, 0 ;  /* 0x00000000ff137431 */ /* 0x000fce00000001ff */
.L_x_29:
[----:B------:R-:W-:-:S04]  /*1f00*/  IMAD R23, R17, R16, R19 ;  /* 0x0000001011177224 */ /* 0x000fc800078e0213 */
[----:B------:R-:W-:-:S05]  /*1f10*/  IMAD.WIDE R22, R23, 0x4, R36 ;  /* 0x0000000417167825 */ /* 0x000fca00078e0224 */
[----:B0-----:R-:W2:Y:S04]  /*1f20*/  LDG.E R12, desc[UR10][R22.64] ;  /* 0x0000000a160c7981 */ /* 0x001ea8000c1e1900 */
[----:B------:R-:W2:Y:S04]  /*1f30*/  LDG.E R13, desc[UR10][R22.64+0x4] ;  /* 0x0000040a160d7981 */ /* 0x000ea8000c1e1900 */
[----:B------:R-:W2:Y:S04]  /*1f40*/  LDG.E R14, desc[UR10][R22.64+0x8] ;  /* 0x0000080a160e7981 */ /* 0x000ea8000c1e1900 */
[----:B------:R-:W2:Y:S04]  /*1f50*/  LDG.E R15, desc[UR10][R22.64+0xc] ;  /* 0x00000c0a160f7981 */ /* 0x000ea8000c1e1900 */
[----:B------:R-:W3:Y:S04]  /*1f60*/  LDG.E R8, desc[UR10][R22.64+0x10] ;  /* 0x0000100a16087981 */ /* 0x000ee8000c1e1900 */
[----:B------:R-:W3:Y:S04]  /*1f70*/  LDG.E R9, desc[UR10][R22.64+0x14] ;  /* 0x0000140a16097981 */ /* 0x000ee8000c1e1900 */
[----:B------:R-:W3:Y:S04]  /*1f80*/  LDG.E R10, desc[UR10][R22.64+0x18] ;  /* 0x0000180a160a7981 */ /* 0x000ee8000c1e1900 */
[----:B------:R-:W3:Y:S01]  /*1f90*/  LDG.E R11, desc[UR10][R22.64+0x1c] ;  /* 0x00001c0a160b7981 */ /* 0x000ee2000c1e1900 */
[----:B------:R-:W-:-:S05]  /*1fa0*/  LEA R18, R19, UR19, 0x2 ;  /* 0x0000001313127c11 */ /* 0x000fca000f8e10ff */
[----:B--2---:R0:W-:Y:S04]  /*1fb0*/  STL.128 [R18], R12 ;  /* 0x0000000c12007387 */ /* 0x0041e80000100c00 */
[----:B---3--:R1:W-:Y:S04]  /*1fc0*/  STL.128 [R18+0x10], R8 ;  /* 0x0000100812007387 */ /* 0x0083e80000100c00 */
[----:B0-----:R-:W2:Y:S04]  /*1fd0*/  LDG.E R12, desc[UR10][R22.64+0x20] ;  /* 0x0000200a160c7981 */ /* 0x001ea8000c1e1900 */
[----:B------:R-:W2:Y:S04]  /*1fe0*/  LDG.E R13, desc[UR10][R22.64+0x24] ;  /* 0x0000240a160d7981 */ /* 0x000ea8000c1e1900 */
[----:B------:R-:W2:Y:S04]  /*1ff0*/  LDG.E R14, desc[UR10][R22.64+0x28] ;  /* 0x0000280a160e7981 */ /* 0x000ea8000c1e1900 */
[----:B------:R-:W2:Y:S04]  /*2000*/  LDG.E R15, desc[UR10][R22.64+0x2c] ;  /* 0x00002c0a160f7981 */ /* 0x000ea8000c1e1900 */
[----:B-1----:R-:W3:Y:S04]  /*2010*/  LDG.E R8, desc[UR10][R22.64+0x30] ;  /* 0x0000300a16087981 */ /* 0x002ee8000c1e1900 */
[----:B------:R-:W3:Y:S04]  /*2020*/  LDG.E R9, desc[UR10][R22.64+0x34] ;  /* 0x0000340a16097981 */ /* 0x000ee8000c1e1900 */
[----:B------:R-:W3:Y:S04]  /*2030*/  LDG.E R10, desc[UR10][R22.64+0x38] ;  /* 0x0000380a160a7981 */ /* 0x000ee8000c1e1900 */
[----:B------:R-:W3:Y:S01]  /*2040*/  LDG.E R11, desc[UR10][R22.64+0x3c] ;  /* 0x00003c0a160b7981 */ /* 0x000ee2000c1e1900 */
[----:B------:R-:W-:-:S05]  /*2050*/  VIADD R19, R19, 0x10 ;  /* 0x0000001013137836 */ /* 0x000fca0000000000 */
[----:B------:R-:W-:Y:S01]  /*2060*/  ISETP.NE.AND P3, PT, R19, UR5, PT ;  /* 0x0000000513007c0c */ /* 0x000fe2000bf65270 */
[----:B--2---:R0:W-:Y:S04]  /*2070*/  STL.128 [R18+0x20], R12 ;  /* 0x0000200c12007387 */ /* 0x0041e80000100c00 */
[----:B---3--:R0:W-:Y:S08]  /*2080*/  STL.128 [R18+0x30], R8 ;  /* 0x0000300812007387 */ /* 0x0081f00000100c00 */
[----:B------:R-:W-:Y:S05]  /*2090*/  @P3 BRA `(.L_x_29) ;  /* 0xfffffffc00983947 */ /* 0x000fea000383ffff */
[----:B------:R-:W-:-:S07]  /*20a0*/  MOV R22, UR5 ;  /* 0x0000000500167c02 */ /* 0x000fce0008000f00 */
.L_x_28:
[----:B------:R-:W-:-:S13]  /*20b0*/  ISETP.NE.AND P3, PT, RZ, UR16, PT ;  /* 0x00000010ff007c0c */ /* 0x000fda000bf65270 */
[----:B------:R-:W-:Y:S05]  /*20c0*/  @!P3 BRA `(.L_x_30) ;  /* 0x0000000000b4b947 */ /* 0x000fea0003800000 */
[----:B------:R-:W-:Y:S02]  /*20d0*/  UIADD3 UR4, UPT, UPT, UR16, -0x1, URZ ;  /* 0xffffffff10047890 */ /* 0x000fe4000fffe0ff */
[----:B------:R-:W-:Y:S02]  /*20e0*/  UISETP.NE.AND UP1, UPT, UR22, URZ, UPT ;  /* 0x000000ff1600728c */ /* 0x000fe4000bf25270 */
[----:B------:R-:W-:-:S09]  /*20f0*/  UISETP.GE.U32.AND UP0, UPT, UR4, 0x7, UPT ;  /* 0x000000070400788c */ /* 0x000fd2000bf06070 */
[----:B------:R-:W-:Y:S05]  /*2100*/  BRA.U !UP0, `(.L_x_31) ;  /* 0x0000000108387547 */ /* 0x000fea000b800000 */
[----:B------:R-:W-:-:S04]  /*2110*/  IMAD R19, R17, R16, R22 ;  /* 0x0000001011137224 */ /* 0x000fc800078e0216 */
[----:B0-----:R-:W-:-:S05]  /*2120*/  IMAD.WIDE R18, R19, 0x4, R36 ;  /* 0x0000000413127825 */ /* 0x001fca00078e0224 */
[----:B------:R-:W2:Y:S04]  /*2130*/  LDG.E R8, desc[UR10][R18.64] ;  /* 0x0000000a12087981 */ /* 0x000ea8000c1e1900 */
[----:B------:R-:W2:Y:S04]  /*2140*/  LDG.E R9, desc[UR10][R18.64+0x4] ;  /* 0x0000040a12097981 */ /* 0x000ea8000c1e1900 */
[----:B------:R-:W2:Y:S04]  /*2150*/  LDG.E R10, desc[UR10][R18.64+0x8] ;  /* 0x0000080a120a7981 */ /* 0x000ea8000c1e1900 */
[----:B------:R-:W2:Y:S04]  /*2160*/  LDG.E R11, desc[UR10][R18.64+0xc] ;  /* 0x00000c0a120b7981 */ /* 0x000ea8000c1e1900 */
[----:B------:R-:W3:Y:S04]  /*2170*/  LDG.E R12, desc[UR10][R18.64+0x10] ;  /* 0x0000100a120c7981 */ /* 0x000ee8000c1e1900 */
[----:B------:R-:W3:Y:S04]  /*2180*/  LDG.E R13, desc[UR10][R18.64+0x14] ;  /* 0x0000140a120d7981 */ /* 0x000ee8000c1e1900 */
[----:B------:R-:W3:Y:S04]  /*2190*/  LDG.E R14, desc[UR10][R18.64+0x18] ;  /* 0x0000180a120e7981 */ /* 0x000ee8000c1e1900 */
[----:B------:R-:W3:Y:S01]  /*21a0*/  LDG.E R15, desc[UR10][R18.64+0x1c] ;  /* 0x00001c0a120f7981 */ /* 0x000ee2000c1e1900 */
[C---:B------:R-:W-:Y:S01]  /*21b0*/  LEA R23, R22.reuse, UR19, 0x2 ;  /* 0x0000001316177c11 */ /* 0x040fe2000f8e10ff */
[----:B------:R-:W-:-:S04]  /*21c0*/  VIADD R22, R22, 0x8 ;  /* 0x0000000816167836 */ /* 0x000fc80000000000 */
[----:B--2---:R1:W-:Y:S04]  /*21d0*/  STL.128 [R23], R8 ;  /* 0x0000000817007387 */ /* 0x0043e80000100c00 */
[----:B---3--:R1:W-:Y:S02]  /*21e0*/  STL.128 [R23+0x10], R12 ;  /* 0x0000100c17007387 */ /* 0x0083e40000100c00 */
.L_x_31:
[----:B------:R-:W-:Y:S05]  /*21f0*/  BRA.U !UP1, `(.L_x_30) ;  /* 0x0000000109687547 */ /* 0x000fea000b800000 */
[----:B------:R-:W-:Y:S02]  /*2200*/  UISETP.GE.U32.AND UP0, UPT, UR23, 0x3, UPT ;  /* 0x000000031700788c */ /* 0x000fe4000bf06070 */
[----:B------:R-:W-:-:S07]  /*2210*/  UISETP.NE.AND UP1, UPT, UR21, URZ, UPT ;  /* 0x000000ff1500728c */ /* 0x000fce000bf25270 */
[----:B------:R-:W-:Y:S05]  /*2220*/  BRA.U !UP0, `(.L_x_32) ;  /* 0x0000000108247547 */ /* 0x000fea000b800000 */
[----:B01----:R-:W-:-:S04]  /*2230*/  IMAD R13, R17, R16, R22 ;  /* 0x00000010110d7224 */ /* 0x003fc800078e0216 */
[----:B------:R-:W-:-:S05]  /*2240*/  IMAD.WIDE R12, R13, 0x4, R36 ;  /* 0x000000040d0c7825 */ /* 0x000fca00078e0224 */
[----:B------:R-:W2:Y:S04]  /*2250*/  LDG.E R8, desc[UR10][R12.64] ;  /* 0x0000000a0c087981 */ /* 0x000ea8000c1e1900 */
[----:B------:R-:W2:Y:S04]  /*2260*/  LDG.E R9, desc[UR10][R12.64+0x4] ;  /* 0x0000040a0c097981 */ /* 0x000ea8000c1e1900 */
[----:B------:R-:W2:Y:S04]  /*2270*/  LDG.E R10, desc[UR10][R12.64+0x8] ;  /* 0x0000080a0c0a7981 */ /* 0x000ea8000c1e1900 */
[----:B------:R-:W2:Y:S01]  /*2280*/  LDG.E R11, desc[UR10][R12.64+0xc] ;  /* 0x00000c0a0c0b7981 */ /* 0x000ea2000c1e1900 */
[----:B------:R-:W-:-:S02]  /*2290*/  LEA R14, R22, UR19, 0x2 ;  /* 0x00000013160e7c11 */ /* 0x000fc4000f8e10ff */
[----:B------:R-:W-:-:S03]  /*22a0*/  IADD3 R22, PT, PT, R22, 0x4, RZ ;  /* 0x0000000416167810 */ /* 0x000fc60007ffe0ff */
[----:B--2---:R2:W-:Y:S04]  /*22b0*/  STL.128 [R14], R8 ;  /* 0x000000080e007387 */ /* 0x0045e80000100c00 */
.L_x_32:
[----:B------:R-:W-:Y:S05]  /*22c0*/  BRA.U !UP1, `(.L_x_30) ;  /* 0x0000000109347547 */ /* 0x000fea000b800000 */
[----:B012---:R-:W-:-:S04]  /*22d0*/  IMAD R9, R17, R16, R22 ;  /* 0x0000001011097224 */ /* 0x007fc800078e0216 */
[----:B------:R-:W-:-:S05]  /*22e0*/  IMAD.WIDE R8, R9, 0x4, R36 ;  /* 0x0000000409087825 */ /* 0x000fca00078e0224 */
[----:B------:R-:W2:Y:S01]  /*22f0*/  LDG.E R10, desc[UR10][R8.64] ;  /* 0x0000000a080a7981 */ /* 0x000ea2000c1e1900 */
[----:B------:R-:W-:Y:S01]  /*2300*/  LEA R11, R22, UR19, 0x2 ;  /* 0x00000013160b7c11 */ /* 0x000fe2000f8e10ff */
[----:B------:R-:W-:-:S04]  /*2310*/  UISETP.NE.AND UP0, UPT, UR21, 0x1, UPT ;  /* 0x000000011500788c */ /* 0x000fc8000bf05270 */
[----:B--2---:R3:W-:Y:S05]  /*2320*/  STL [R11], R10 ;  /* 0x0000000a0b007387 */ /* 0x0047ea0000100800 */
[----:B------:R-:W-:Y:S05]  /*2330*/  BRA.U !UP0, `(.L_x_30) ;  /* 0x0000000108187547 */ /* 0x000fea000b800000 */
[----:B------:R-:W-:Y:S01]  /*2340*/  UISETP.NE.AND UP0, UPT, UR21, 0x2, UPT ;  /* 0x000000021500788c */ /* 0x000fe2000bf05270 */
[----:B---3--:R-:W2:Y:S05]  /*2350*/  LDG.E R10, desc[UR10][R8.64+0x4] ;  /* 0x0000040a080a7981 */ /* 0x008eaa000c1e1900 */
[----:B------:R-:W-:-:S13]  /*2360*/  PLOP3.LUT P4, PT, PT, PT, UP0, 0x80, 0x8 ;  /* 0x000000000008781c */ /* 0x000fda0003f8f008 */
[----:B------:R-:W3:Y:S04]  /*2370*/  @P4 LDG.E R12, desc[UR10][R8.64+0x8] ;  /* 0x0000080a080c4981 */ /* 0x000ee8000c1e1900 */
[----:B--2---:R4:W-:Y:S04]  /*2380*/  STL [R11+0x4], R10 ;  /* 0x0000040a0b007387 */ /* 0x0049e80000100800 */
[----:B---3--:R4:W-:Y:S02]  /*2390*/  @P4 STL [R11+0x8], R12 ;  /* 0x0000080c0b004387 */ /* 0x0089e40000100800 */
.L_x_30:
[----:B------:R-:W-:Y:S01]  /*23a0*/  BSSY.RECONVERGENT B2, `(.L_x_33) ;  /* 0x000007b000027945 */ /* 0x000fe20003800200 */
[----:B------:R-:W-:Y:S01]  /*23b0*/  IMAD.MOV.U32 R22, RZ, RZ, -0x319194d8 ;  /* 0xce6e6b28ff167424 */ /* 0x000fe200078e00ff */
[----:B-1----:R-:W-:-:S07]  /*23c0*/  MOV R23, RZ ;  /* 0x000000ff00177202 */ /* 0x002fce0000000f00 */
.L_x_39:
[----:B------:R-:W-:Y:S02]  /*23d0*/  HFMA2 R16, -RZ, RZ, 0, 0 ;  /* 0x00000000ff107431 */ /* 0x000fe400000001ff */
[----:B------:R-:W-:Y:S01]  /*23e0*/  IMAD.MOV.U32 R40, RZ, RZ, RZ ;  /* 0x000000ffff287224 */ /* 0x000fe200078e00ff */
[----:B------:R-:W-:Y:S06]  /*23f0*/  @!P2 BRA `(.L_x_34) ;  /* 0x0000000000b8a947 */ /* 0x000fec0003800000 */
[----:B------:R-:W-:Y:S01]  /*2400*/  IMAD.MOV.U32 R40, RZ, RZ, RZ ;  /* 0x000000ffff287224 */ /* 0x000fe200078e00ff */
[----:B------:R-:W-:-:S07]  /*2410*/  MOV R42, RZ ;  /* 0x000000ff002a7202 */ /* 0x000fce0000000f00 */
.L_x_35:
[----:B------:R-:W-:Y:S01]  /*2420*/  IMAD R43, R42, 0x4, R1 ;  /* 0x000000042a2b7824 */ /* 0x000fe200078e0201 */
[----:B------:R-:W1:Y:S04]  /*2430*/  LDCU UR4, c[0x0][0x3bc] ;  /* 0x00007780ff0477ac */ /* 0x000e680008000800 */
[----:B0-----:R-:W3:Y:S04]  /*2440*/  LDL.128 R16, [R43] ;  /* 0x000000002b107983 */ /* 0x001ee80000100c00 */
[----:B--2-4-:R-:W2:Y:S01]  /*2450*/  LDL.128 R12, [R43+0x10] ;  /* 0x000010002b0c7983 */ /* 0x014ea20000100c00 */
[----:B-1----:R-:W-:-:S05]  /*2460*/  IMAD R41, R23, UR4, R42 ;  /* 0x0000000417297c24 */ /* 0x002fca000f8e022a */
[----:B------:R-:W-:-:S05]  /*2470*/  LEA R41, R41, R2, 0x2 ;  /* 0x0000000229297211 */ /* 0x000fca00078e10ff */
[----:B------:R-:W3:Y:S04]  /*2480*/  LDS R9, [R41] ;  /* 0x0000000029097984 */ /* 0x000ee80000000800 */
[----:B------:R-:W0:Y:S01]  /*2490*/  LDS R8, [R41+0x4] ;  /* 0x0000040029087984 */ /* 0x000e220000000800 */
[----:B---3--:R-:W-:-:S03]  /*24a0*/  FFMA R16, R16, R9, R40 ;  /* 0x0000000910107223 */ /* 0x008fc60000000028 */
[----:B------:R-:W1:Y:S01]  /*24b0*/  LDS R9, [R41+0x8] ;  /* 0x0000080029097984 */ /* 0x000e620000000800 */
[----:B0-----:R-:W-:-:S03]  /*24c0*/  FFMA R17, R17, R8, R16 ;  /* 0x0000000811117223 */ /* 0x001fc60000000010 */
[----:B------:R-:W0:Y:S04]  /*24d0*/  LDS R16, [R41+0xc] ;  /* 0x00000c0029107984 */ /* 0x000e280000000800 */
[----:B------:R-:W2:Y:S01]  /*24e0*/  LDS R40, [R41+0x10] ;  /* 0x0000100029287984 */ /* 0x000ea20000000800 */
[----:B-1----:R-:W-:-:S03]  /*24f0*/  FFMA R18, R18, R9, R17 ;  /* 0x0000000912127223 */ /* 0x002fc60000000011 */
[----:B------:R-:W3:Y:S01]  /*2500*/  LDL.128 R8, [R43+0x20] ;  /* 0x000020002b087983 */ /* 0x000ee20000100c00 */
[----:B0-----:R-:W-:-:S03]  /*2510*/  FFMA R45, R19, R16, R18 ;  /* 0x00000010132d7223 */ /* 0x001fc60000000012 */
[----:B------:R-:W4:Y:S01]  /*2520*/  LDL.128 R16, [R43+0x30] ;  /* 0x000030002b107983 */ /* 0x000f220000100c00 */
[----:B------:R-:W-:Y:S02]  /*2530*/  VIADD R42, R42, 0x10 ;  /* 0x000000102a2a7836 */ /* 0x000fe40000000000 */
[----:B--2---:R-:W-:Y:S02]  /*2540*/  FFMA R12, R12, R40, R45 ;  /* 0x000000280c0c7223 */ /* 0x004fe4000000002d */
[----:B------:R-:W0:Y:S01]  /*2550*/  LDS R40, [R41+0x14] ;  /* 0x0000140029287984 */ /* 0x000e220000000800 */
[----:B------:R-:W-:Y:S01]  /*2560*/  ISETP.NE.AND P4, PT, R42, UR5, PT ;  /* 0x000000052a007c0c */ /* 0x000fe2000bf85270 */
[----:B0-----:R-:W-:Y:S02]  /*2570*/  FFMA R13, R13, R40, R12 ;  /* 0x000000280d0d7223 */ /* 0x001fe4000000000c */
[----:B------:R-:W0:Y:S04]  /*2580*/  LDS R12, [R41+0x18] ;  /* 0x00001800290c7984 */ /* 0x000e280000000800 */
[----:B------:R-:W-:Y:S01]  /*2590*/  LDS R40, [R41+0x3c] ;  /* 0x00003c0029287984 */ /* 0x000fe20000000800 */
[----:B0-----:R-:W-:-:S03]  /*25a0*/  FFMA R12, R14, R12, R13 ;  /* 0x0000000c0e0c7223 */ /* 0x001fc6000000000d */
[----:B------:R-:W0:Y:S04]  /*25b0*/  LDS R13, [R41+0x1c] ;  /* 0x00001c00290d7984 */ /* 0x000e280000000800 */
[----:B------:R-:W-:Y:S01]  /*25c0*/  LDS R14, [R41+0x24] ;  /* 0x00002400290e7984 */ /* 0x000fe20000000800 */
[----:B0-----:R-:W-:-:S03]  /*25d0*/  FFMA R13, R15, R13, R12 ;  /* 0x0000000d0f0d7223 */ /* 0x001fc6000000000c */
[----:B------:R-:W3:Y:S02]  /*25e0*/  LDS R12, [R41+0x20] ;  /* 0x00002000290c7984 */ /* 0x000ee40000000800 */
[----:B---3--:R-:W-:Y:S02]  /*25f0*/  FFMA R8, R8, R12, R13 ;  /* 0x0000000c08087223 */ /* 0x008fe4000000000d */
[----:B------:R-:W0:Y:S02]  /*2600*/  LDS R13, [R41+0x28] ;  /* 0x00002800290d7984 */ /* 0x000e240000000800 */
[----:B------:R-:W-:Y:S02]  /*2610*/  FFMA R15, R9, R14, R8 ;  /* 0x0000000e090f7223 */ /* 0x000fe40000000008 */
[----:B------:R-:W1:Y:S04]  /*2620*/  LDS R12, [R41+0x2c] ;  /* 0x00002c00290c7984 */ /* 0x000e680000000800 */
[----:B------:R-:W4:Y:S04]  /*2630*/  LDS R14, [R41+0x30] ;  /* 0x00003000290e7984 */ /* 0x000f280000000800 */
[----:B------:R-:W2:Y:S04]  /*2640*/  LDS R8, [R41+0x34] ;  /* 0x0000340029087984 */ /* 0x000ea80000000800 */
[----:B------:R-:W3:Y:S01]  /*2650*/  LDS R9, [R41+0x38] ;  /* 0x0000380029097984 */ /* 0x000ee20000000800 */
[----:B0-----:R-:W-:-:S04]  /*2660*/  FFMA R10, R10, R13, R15 ;  /* 0x0000000d0a0a7223 */ /* 0x001fc8000000000f */
[----:B-1----:R-:W-:-:S04]  /*2670*/  FFMA R11, R11, R12, R10 ;  /* 0x0000000c0b0b7223 */ /* 0x002fc8000000000a */
[----:B----4-:R-:W-:-:S04]  /*2680*/  FFMA R14, R16, R14, R11 ;  /* 0x0000000e100e7223 */ /* 0x010fc8000000000b */
[----:B--2---:R-:W-:-:S04]  /*2690*/  FFMA R17, R17, R8, R14 ;  /* 0x0000000811117223 */ /* 0x004fc8000000000e */
[----:B---3--:R-:W-:-:S04]  /*26a0*/  FFMA R18, R18, R9, R17 ;  /* 0x0000000912127223 */ /* 0x008fc80000000011 */
[----:B------:R-:W-:Y:S01]  /*26b0*/  FFMA R40, R19, R40, R18 ;  /* 0x0000002813287223 */ /* 0x000fe20000000012 */
[----:B------:R-:W-:Y:S06]  /*26c0*/  @P4 BRA `(.L_x_35) ;  /* 0xfffffffc00544947 */ /* 0x000fec000383ffff */
[----:B------:R-:W-:-:S07]  /*26d0*/  MOV R16, UR5 ;  /* 0x0000000500107c02 */ /* 0x000fce0008000f00 */
.L_x_34:
[----:B------:R-:W-:Y:S05]  /*26e0*/  @!P3 BRA `(.L_x_36) ;  /* 0x0000000000f8b947 */ /* 0x000fea0003800000 */
[----:B------:R-:W-:Y:S02]  /*26f0*/  UIADD3 UR4, UPT, UPT, UR16, -0x1, URZ ;  /* 0xffffffff10047890 */ /* 0x000fe4000fffe0ff */
[----:B------:R-:W-:Y:S02]  /*2700*/  UISETP.NE.AND UP1, UPT, UR22, URZ, UPT ;  /* 0x000000ff1600728c */ /* 0x000fe4000bf25270 */
[----:B------:R-:W-:-:S09]  /*2710*/  UISETP.GE.U32.AND UP0, UPT, UR4, 0x7, UPT ;  /* 0x000000070400788c */ /* 0x000fd2000bf06070 */
[----:B------:R-:W-:Y:S05]  /*2720*/  BRA.U !UP0, `(.L_x_37) ;  /* 0x00000001085c7547 */ /* 0x000fea000b800000 */
[----:B0-----:R-:W-:Y:S01]  /*2730*/  IMAD R18, R16, 0x4, R1 ;  /* 0x0000000410127824 */ /* 0x001fe200078e0201 */
[----:B------:R-:W0:Y:S04]  /*2740*/  LDCU UR4, c[0x0][0x3bc] ;  /* 0x00007780ff0477ac */ /* 0x000e280008000800 */
[----:B--234-:R-:W2:Y:S04]  /*2750*/  LDL.128 R8, [R18] ;  /* 0x0000000012087983 */ /* 0x01cea80000100c00 */
[----:B------:R-:W3:Y:S01]  /*2760*/  LDL.128 R12, [R18+0x10] ;  /* 0x00001000120c7983 */ /* 0x000ee20000100c00 */
[----:B0-----:R-:W-:-:S02]  /*2770*/  IMAD R17, R23, UR4, R16 ;  /* 0x0000000417117c24 */ /* 0x001fc4000f8e0210 */
[----:B------:R-:W-:-:S03]  /*2780*/  VIADD R16, R16, 0x8 ;  /* 0x0000000810107836 */ /* 0x000fc60000000000 */
[----:B------:R-:W-:-:S05]  /*2790*/  LEA R17, R17, R2, 0x2 ;  /* 0x0000000211117211 */ /* 0x000fca00078e10ff */
[----:B------:R-:W2:Y:S04]  /*27a0*/  LDS R19, [R17] ;  /* 0x0000000011137984 */ /* 0x000ea80000000800 */
[----:B------:R-:W0:Y:S04]  /*27b0*/  LDS R41, [R17+0x4] ;  /* 0x0000040011297984 */ /* 0x000e280000000800 */
[----:B------:R-:W-:Y:S01]  /*27c0*/  LDS R43, [R17+0x10] ;  /* 0x00001000112b7984 */ /* 0x000fe20000000800 */
[----:B--2---:R-:W-:-:S03]  /*27d0*/  FFMA R8, R8, R19, R40 ;  /* 0x0000001308087223 */ /* 0x004fc60000000028 */
[----:B------:R-:W1:Y:S01]  /*27e0*/  LDS R19, [R17+0x8] ;  /* 0x0000080011137984 */ /* 0x000e620000000800 */
[----:B0-----:R-:W-:-:S03]  /*27f0*/  FFMA R42, R41, R9, R8 ;  /* 0x00000009292a7223 */ /* 0x001fc60000000008 */
[----:B------:R-:W0:Y:S04]  /*2800*/  LDS R41, [R17+0xc] ;  /* 0x00000c0011297984 */ /* 0x000e280000000800 */
[----:B------:R-:W2:Y:S04]  /*2810*/  LDS R8, [R17+0x14] ;  /* 0x0000140011087984 */ /* 0x000ea80000000800 */
[----:B------:R-:W4:Y:S04]  /*2820*/  LDS R9, [R17+0x18] ;  /* 0x0000180011097984 */ /* 0x000f280000000800 */
[----:B------:R-:W4:Y:S01]  /*2830*/  LDS R40, [R17+0x1c] ;  /* 0x00001c0011287984 */ /* 0x000f220000000800 */
[----:B-1----:R-:W-:-:S04]  /*2840*/  FFMA R10, R19, R10, R42 ;  /* 0x0000000a130a7223 */ /* 0x002fc8000000002a */
[----:B0-----:R-:W-:-:S04]  /*2850*/  FFMA R11, R41, R11, R10 ;  /* 0x0000000b290b7223 */ /* 0x001fc8000000000a */
[----:B---3--:R-:W-:-:S04]  /*2860*/  FFMA R11, R12, R43, R11 ;  /* 0x0000002b0c0b7223 */ /* 0x008fc8000000000b */
[----:B--2---:R-:W-:-:S04]  /*2870*/  FFMA R8, R8, R13, R11 ;  /* 0x0000000d08087223 */ /* 0x004fc8000000000b */
[----:B----4-:R-:W-:-:S04]  /*2880*/  FFMA R9, R9, R14, R8 ;  /* 0x0000000e09097223 */ /* 0x010fc80000000008 */
[----:B------:R-:W-:-:S07]  /*2890*/  FFMA R40, R40, R15, R9 ;  /* 0x0000000f28287223 */ /* 0x000fce0000000009 */
.L_x_37:
[----:B------:R-:W-:Y:S05]  /*28a0*/  BRA.U !UP1, `(.L_x_36) ;  /* 0x0000000109887547 */ /* 0x000fea000b800000 */
[----:B------:R-:W-:Y:S02]  /*28b0*/  UISETP.GE.U32.AND UP0, UPT, UR23, 0x3, UPT ;  /* 0x000000031700788c */ /* 0x000fe4000bf06070 */
[----:B------:R-:W-:-:S07]  /*28c0*/  UISETP.NE.AND UP1, UPT, UR21, URZ, UPT ;  /* 0x000000ff1500728c */ /* 0x000fce000bf25270 */
[----:B------:R-:W-:Y:S05]  /*28d0*/  BRA.U !UP0, `(.L_x_38) ;  /* 0x0000000108387547 */ /* 0x000fea000b800000 */
[C---:B0-2---:R-:W-:Y:S01]  /*28e0*/  LEA R8, R16.reuse, R1, 0x2 ;  /* 0x0000000110087211 */ /* 0x045fe200078e10ff */
[----:B------:R-:W0:Y:S05]  /*28f0*/  LDCU UR4, c[0x0][0x3bc] ;  /* 0x00007780ff0477ac */ /* 0x000e2a0008000800 */
[----:B---34-:R-:W2:Y:S01]  /*2900*/  LDL.128 R8, [R8] ;  /* 0x0000000008087983 */ /* 0x018ea20000100c00 */
[----:B0-----:R-:W-:Y:S01]  /*2910*/  IMAD R13, R23, UR4, R16 ;  /* 0x00000004170d7c24 */ /* 0x001fe2000f8e0210 */
[----:B------:R-:W-:-:S03]  /*2920*/  IADD3 R16, PT, PT, R16, 0x4, RZ ;  /* 0x0000000410107810 */ /* 0x000fc60007ffe0ff */
[----:B------:R-:W-:-:S05]  /*2930*/  IMAD R13, R13, 0x4, R2 ;  /* 0x000000040d0d7824 */ /* 0x000fca00078e0202 */
[----:B------:R-:W2:Y:S04]  /*2940*/  LDS R15, [R13] ;  /* 0x000000000d0f7984 */ /* 0x000ea80000000800 */
[----:B------:R-:W0:Y:S04]  /*2950*/  LDS R17, [R13+0x4] ;  /* 0x000004000d117984 */ /* 0x000e280000000800 */
[----:B------:R-:W1:Y:S04]  /*2960*/  LDS R12, [R13+0x8] ;  /* 0x000008000d0c7984 */ /* 0x000e680000000800 */
[----:B------:R-:W3:Y:S01]  /*2970*/  LDS R19, [R13+0xc] ;  /* 0x00000c000d137984 */ /* 0x000ee20000000800 */
[----:B--2---:R-:W-:-:S04]  /*2980*/  FFMA R40, R8, R15, R40 ;  /* 0x0000000f08287223 */ /* 0x004fc80000000028 */
[----:B0-----:R-:W-:-:S04]  /*2990*/  FFMA R9, R17, R9, R40 ;  /* 0x0000000911097223 */ /* 0x001fc80000000028 */
[----:B-1----:R-:W-:-:S04]  /*29a0*/  FFMA R10, R12, R10, R9 ;  /* 0x0000000a0c0a7223 */ /* 0x002fc80000000009 */
[----:B---3--:R-:W-:-:S07]  /*29b0*/  FFMA R40, R19, R11, R10 ;  /* 0x0000000b13287223 */ /* 0x008fce000000000a */
.L_x_38:
[----:B------:R-:W-:Y:S05]  /*29c0*/  BRA.U !UP1, `(.L_x_36) ;  /* 0x0000000109407547 */ /* 0x000fea000b800000 */
[----:B0-234-:R-:W-:Y:S01]  /*29d0*/  IMAD R10, R16, 0x4, R1 ;  /* 0x00000004100a7824 */ /* 0x01dfe200078e0201 */
[----:B------:R-:W0:Y:S04]  /*29e0*/  LDCU UR4, c[0x0][0x3bc] ;  /* 0x00007780ff0477ac */ /* 0x000e280008000800 */
[----:B------:R-:W2:Y:S01]  /*29f0*/  LDL.64 R8, [R10] ;  /* 0x000000000a087983 */ /* 0x000ea20000100a00 */
[----:B------:R-:W-:Y:S01]  /*2a00*/  UISETP.NE.AND UP0, UPT, UR21, 0x1, UPT ;  /* 0x000000011500788c */ /* 0x000fe2000bf05270 */
[----:B0-----:R-:W-:-:S05]  /*2a10*/  IMAD R11, R23, UR4, R16 ;  /* 0x00000004170b7c24 */ /* 0x001fca000f8e0210 */
[----:B------:R-:W-:-:S05]  /*2a20*/  LEA R12, R11, R2, 0x2 ;  /* 0x000000020b0c7211 */ /* 0x000fca00078e10ff */
[----:B------:R-:W2:Y:S02]  /*2a30*/  LDS R11, [R12] ;  /* 0x000000000c0b7984 */ /* 0x000ea40000000800 */
[----:B--2---:R-:W-:Y:S01]  /*2a40*/  FFMA R40, R8, R11, R40 ;  /* 0x0000000b08287223 */ /* 0x004fe20000000028 */
[----:B------:R-:W-:Y:S06]  /*2a50*/  BRA.U !UP0, `(.L_x_36) ;  /* 0x00000001081c7547 */ /* 0x000fec000b800000 */
[----:B------:R-:W2:Y:S01]  /*2a60*/  LDL R10, [R10+0x8] ;  /* 0x000008000a0a7983 */ /* 0x000ea20000100800 */
[----:B------:R-:W-:-:S03]  /*2a70*/  UISETP.NE.AND UP0, UPT, UR21, 0x2, UPT ;  /* 0x000000021500788c */ /* 0x000fc6000bf05270 */
[----:B------:R-:W0:Y:S03]  /*2a80*/  LDS R11, [R12+0x4] ;  /* 0x000004000c0b7984 */ /* 0x000e260000000800 */
[----:B------:R-:W-:-:S13]  /*2a90*/  PLOP3.LUT P4, PT, PT, PT, UP0, 0x80, 0x8 ;  /* 0x000000000008781c */ /* 0x000fda0003f8f008 */
[----:B------:R-:W2:Y:S01]  /*2aa0*/  @P4 LDS R13, [R12+0x8] ;  /* 0x000008000c0d4984 */ /* 0x000ea20000000800 */
[----:B0-----:R-:W-:-:S04]  /*2ab0*/  FFMA R40, R11, R9, R40 ;  /* 0x000000090b287223 */ /* 0x001fc80000000028 */
[----:B--2---:R-:W-:-:S07]  /*2ac0*/  @P4 FFMA R40, R13, R10, R40 ;  /* 0x0000000a0d284223 */ /* 0x004fce0000000028 */
.L_x_36:
[----:B0-2---:R-:W-:Y:S01]  /*2ad0*/  FMUL R9, R40, R30 ;  /* 0x0000001e28097220 */ /* 0x005fe20000400000 */
[C---:B------:R-:W-:Y:S01]  /*2ae0*/  LEA R8, R23.reuse, UR20, 0x2 ;  /* 0x0000001417087c11 */ /* 0x040fe2000f8e10ff */
[----:B------:R-:W-:-:S03]  /*2af0*/  VIADD R23, R23, 0x1 ;  /* 0x0000000117177836 */ /* 0x000fc60000000000 */
[-C--:B------:R-:W-:Y:S01]  /*2b00*/  FSETP.GT.AND P4, PT, R9, R22.reuse, PT ;  /* 0x000000160900720b */ /* 0x080fe20003f84000 */
[----:B------:R1:W-:Y:S01]  /*2b10*/  STL [R8], R9 ;  /* 0x0000000908007387 */ /* 0x0003e20000100800 */
[----:B------:R-:W-:Y:S02]  /*2b20*/  ISETP.NE.AND P5, PT, R23, R5, PT ;  /* 0x000000051700720c */ /* 0x000fe40003fa5270 */
[----:B------:R-:W-:-:S11]  /*2b30*/  FSEL R22, R9, R22, P4 ;  /* 0x0000001609167208 */ /* 0x000fd60002000000 */
[----:B-1----:R-:W-:Y:S05]  /*2b40*/  @P5 BRA `(.L_x_39) ;  /* 0xfffffff800205947 */ /* 0x002fea000383ffff */
[----:B------:R-:W-:Y:S05]  /*2b50*/  BSYNC.RECONVERGENT B2 ;  /* 0x0000000000027941 */ /* 0x000fea0003800200 */
.L_x_33:
[----:B------:R-:W-:Y:S05]  /*2b60*/  BRA `(.L_x_40) ;  /* 0x0000000000887947 */ /* 0x000fea0003800000 */
.L_x_27:
[----:B------:R-:W-:Y:S01]  /*2b70*/  ISETP.GE.AND P2, PT, R4, 0x4, PT ;  /* 0x000000040400780c */ /* 0x000fe20003f46270 */
[----:B------:R-:W-:Y:S01]  /*2b80*/  BSSY.RECONVERGENT B2, `(.L_x_41) ;  /* 0x0000015000027945 */ /* 0x000fe20003800200 */
[----:B------:R-:W-:Y:S01]  /*2b90*/  MOV R22, 0xce6e6b28 ;  /* 0xce6e6b2800167802 */ /* 0x000fe20000000f00 */
[----:B0-----:R-:W-:Y:S02]  /*2ba0*/  IMAD.MOV.U32 R9, RZ, RZ, RZ ;  /* 0x000000ffff097224 */ /* 0x001fe400078e00ff */
[----:B------:R-:W-:-:S08]  /*2bb0*/  FMUL R8, RZ, R30 ;  /* 0x0000001eff087220 */ /* 0x000fd00000400000 */
[----:B------:R-:W-:Y:S05]  /*2bc0*/  @!P2 BRA `(.L_x_42) ;  /* 0x000000000040a947 */ /* 0x000fea0003800000 */
[----:B------:R-:W-:Y:S01]  /*2bd0*/  HFMA2 R22, -RZ, RZ, -25.71875, 3664 ;  /* 0xce6e6b28ff167431 */ /* 0x000fe200000001ff */
[----:B------:R-:W-:Y:S01]  /*2be0*/  BSSY.RECONVERGENT B3, `(.L_x_43) ;  /* 0x000000d000037945 */ /* 0x000fe20003800200 */
[----:B------:R-:W-:Y:S01]  /*2bf0*/  IMAD.MOV.U32 R12, RZ, RZ, RZ ;  /* 0x000000ffff0c7224 */ /* 0x000fe200078e00ff */
[----:B------:R-:W-:-:S07]  /*2c00*/  LOP3.LUT R15, R5, 0x7ffffffc, RZ, 0xc0, !PT ;  /* 0x7ffffffc050f7812 */ /* 0x000fce00078ec0ff */
.L_x_44:
[C---:B0-----:R-:W-:Y:S01]  /*2c10*/  LEA R13, R12.reuse, UR20, 0x2 ;  /* 0x000000140c0d7c11 */ /* 0x041fe2000f8e10ff */
[----:B------:R-:W-:Y:S01]  /*2c20*/  IMAD.MOV.U32 R10, RZ, RZ, R8 ;  /* 0x000000ffff0a7224 */ /* 0x000fe200078e0008 */
[-C--:B------:R-:W-:Y:S01]  /*2c30*/  MOV R9, R8.reuse ;  /* 0x0000000800097202 */ /* 0x080fe20000000f00 */
[----:B------:R-:W-:Y:S01]  /*2c40*/  VIADD R12, R12, 0x4 ;  /* 0x000000040c0c7836 */ /* 0x000fe20000000000 */
[----:B------:R-:W-:Y:S02]  /*2c50*/  MOV R11, R8 ;  /* 0x00000008000b7202 */ /* 0x000fe40000000f00 */
[-C--:B------:R-:W-:Y:S02]  /*2c60*/  FSETP.GT.AND P2, PT, R8, R22.reuse, PT ;  /* 0x000000160800720b */ /* 0x080fe40003f44000 */
[----:B------:R-:W-:Y:S01]  /*2c70*/  ISETP.NE.AND P3, PT, R12, R15, PT ;  /* 0x0000000f0c00720c */ /* 0x000fe20003f65270 */
[----:B------:R0:W-:Y:S01]  /*2c80*/  STL.128 [R13], R8 ;  /* 0x000000080d007387 */ /* 0x0001e20000100c00 */
[----:B------:R-:W-:-:S11]  /*2c90*/  FSEL R22, R8, R22, P2 ;  /* 0x0000001608167208 */ /* 0x000fd60001000000 */
[----:B------:R-:W-:Y:S05]  /*2ca0*/  @P3 BRA `(.L_x_44) ;  /* 0xfffffffc00d83947 */ /* 0x000fea000383ffff */
[----:B------:R-:W-:Y:S05]  /*2cb0*/  BSYNC.RECONVERGENT B3 ;  /* 0x0000000000037941 */ /* 0x000fea0003800200 */
.L_x_43:
[----:B0-----:R-:W-:-:S07]  /*2cc0*/  MOV R9, R15 ;  /* 0x0000000f00097202 */ /* 0x001fce0000000f00 */
.L_x_42:
[----:B------:R-:W-:Y:S05]  /*2cd0*/  BSYNC.RECONVERGENT B2 ;  /* 0x0000000000027941 */ /* 0x000fea0003800200 */
.L_x_41:
[----:B------:R-:W-:-:S13]  /*2ce0*/  ISETP.NE.AND P2, PT, R6, RZ, PT ;  /* 0x000000ff0600720c */ /* 0x000fda0003f45270 */
[----:B------:R-:W-:Y:S05]  /*2cf0*/  @!P2 BRA `(.L_x_40) ;  /* 0x000000000024a947 */ /* 0x000fea0003800000 */
[----:B------:R-:W-:Y:S02]  /*2d00*/  LEA R9, R9, UR20, 0x2 ;  /* 0x0000001409097c11 */ /* 0x000fe4000f8e10ff */
[----:B------:R-:W-:Y:S02]  /*2d10*/  ISETP.NE.AND P3, PT, R6, 0x1, PT ;  /* 0x000000010600780c */ /* 0x000fe40003f65270 */
[CC--:B------:R-:W-:Y:S01]  /*2d20*/  FSETP.GT.AND P2, PT, R8.reuse, R22.reuse, PT ;  /* 0x000000160800720b */ /* 0x0c0fe20003f44000 */
[----:B------:R0:W-:Y:S03]  /*2d30*/  STL [R9], R8 ;  /* 0x0000000809007387 */ /* 0x0001e60000100800 */
[----:B------:R-:W-:-:S07]  /*2d40*/  FSEL R22, R8, R22, P2 ;  /* 0x0000001608167208 */ /* 0x000fce0001000000 */
[----:B0-----:R-:W-:Y:S05]  /*2d50*/  @!P3 BRA `(.L_x_40) ;  /* 0x00000000000cb947 */ /* 0x001fea0003800000 */
[----:B------:R-:W-:Y:S01]  /*2d60*/  ISETP.NE.AND P2, PT, R6, 0x2, PT ;  /* 0x000000020600780c */ /* 0x000fe20003f45270 */
[----:B------:R0:W-:-:S12]  /*2d70*/  STL [R9+0x4], R8 ;  /* 0x0000040809007387 */ /* 0x0001d80000100800 */
[----:B------:R0:W-:Y:S02]  /*2d80*/  @P2 STL [R9+0x8], R8 ;  /* 0x0000080809002387 */ /* 0x0001e40000100800 */
.L_x_40:
[----:B------:R-:W-:Y:S05]  /*2d90*/  BSYNC.RECONVERGENT B0 ;  /* 0x0000000000007941 */ /* 0x000fea0003800200 */
.L_x_26:
[----:B------:R-:W-:Y:S01]  /*2da0*/  ISETP.GE.AND P2, PT, R4, 0x4, PT ;  /* 0x000000040400780c */ /* 0x000fe20003f46270 */
[----:B------:R-:W-:Y:S01]  /*2db0*/  BSSY.RECONVERGENT B0, `(.L_x_45) ;  /* 0x000003a000007945 */ /* 0x000fe20003800200 */
[----:B0-----:R-:W-:Y:S02]  /*2dc0*/  HFMA2 R8, -RZ, RZ, 0, 0 ;  /* 0x00000000ff087431 */ /* 0x001fe400000001ff */
[----:B------:R-:W-:-:S09]  /*2dd0*/  IMAD.MOV.U32 R41, RZ, RZ, RZ ;  /* 0x000000ffff297224 */ /* 0x000fd200078e00ff */
[----:B------:R-:W-:Y:S05]  /*2de0*/  @!P2 BRA `(.L_x_46) ;  /* 0x0000000000d8a947 */ /* 0x000fea0003800000 */
[----:B------:R-:W-:Y:S01]  /*2df0*/  BSSY.RECONVERGENT B2, `(.L_x_47) ;  /* 0x0000034000027945 */ /* 0x000fe20003800200 */
[----:B------:R-:W-:Y:S01]  /*2e00*/  IMAD.MOV.U32 R41, RZ, RZ, RZ ;  /* 0x000000ffff297224 */ /* 0x000fe200078e00ff */
[----:B----4-:R-:W-:-:S07]  /*2e10*/  MOV R12, RZ ;  /* 0x000000ff000c7202 */ /* 0x010fce0000000f00 */
.L_x_48:
[----:B0-----:R-:W-:-:S05]  /*2e20*/  IMAD R13, R12, 0x4, R1 ;  /* 0x000000040c0d7824 */ /* 0x001fca00078e0201 */
[----:B---3--:R-:W2:Y:S01]  /*2e30*/  LDL.128 R8, [R13+0x400] ;  /* 0x000400000d087983 */ /* 0x008ea20000100c00 */
[----:B------:R-:W-:Y:S01]  /*2e40*/  MOV R14, 0x3bbb989d ;  /* 0x3bbb989d000e7802 */ /* 0x000fe20000000f00 */
[----:B------:R-:W-:Y:S01]  /*2e50*/  IMAD.MOV.U32 R15, RZ, RZ, 0x437c0000 ;  /* 0x437c0000ff0f7424 */ /* 0x000fe200078e00ff */
[----:B------:R-:W-:Y:S01]  /*2e60*/  IADD3 R12, PT, PT, R12, 0x4, RZ ;  /* 0x000000040c0c7810 */ /* 0x000fe20007ffe0ff */
[--C-:B--2---:R-:W-:Y:S01]  /*2e70*/  FADD R23, R8, -R22.reuse ;  /* 0x8000001608177221 */ /* 0x104fe20000000000 */
[--C-:B------:R-:W-:Y:S01]  /*2e80*/  FADD R19, R9, -R22.reuse ;  /* 0x8000001609137221 */ /* 0x100fe20000000000 */
[----:B------:R-:W-:Y:S02]  /*2e90*/  FADD R17, R10, -R22 ;  /* 0x800000160a117221 */ /* 0x000fe40000000000 */
[-C--:B------:R-:W-:Y:S01]  /*2ea0*/  FFMA.SAT R8, R23, R14.reuse, 0.5 ;  /* 0x3f00000017087423 */ /* 0x080fe2000000200e */
[-C--:B------:R-:W-:Y:S01]  /*2eb0*/  FFMA.SAT R16, R19, R14.reuse, 0.5 ;  /* 0x3f00000013107423 */ /* 0x080fe2000000200e */
[----:B------:R-:W-:-:S02]  /*2ec0*/  FFMA.SAT R10, R17, R14, 0.5 ;  /* 0x3f000000110a7423 */ /* 0x000fc4000000200e */
[-C--:B------:R-:W-:Y:S01]  /*2ed0*/  FFMA.RM R8, R8, R15.reuse, 12582913 ;  /* 0x4b40000108087423 */ /* 0x080fe2000000400f */
[-C--:B------:R-:W-:Y:S01]  /*2ee0*/  FFMA.RM R9, R16, R15.reuse, 12582913 ;  /* 0x4b40000110097423 */ /* 0x080fe2000000400f */
[----:B------:R-:W-:Y:S02]  /*2ef0*/  FFMA.RM R10, R10, R15, 12582913 ;  /* 0x4b4000010a0a7423 */ /* 0x000fe4000000400f */
[C---:B------:R-:W-:Y:S01]  /*2f00*/  FADD R16, R8.reuse, -12583039 ;  /* 0xcb40007f08107421 */ /* 0x040fe20000000000 */
[C---:B------:R-:W-:Y:S01]  /*2f10*/  FADD R18, R9.reuse, -12583039 ;  /* 0xcb40007f09127421 */ /* 0x040fe20000000000 */
[----:B------:R-:W-:Y:S01]  /*2f20*/  SHF.L.U32 R8, R8, 0x17, RZ ;  /* 0x0000001708087819 */ /* 0x000fe200000006ff */
[----:B------:R-:W-:Y:S02]  /*2f30*/  IMAD.SHL.U32 R9, R9, 0x800000, RZ ;  /* 0x0080000009097824 */ /* 0x000fe400078e00ff */
[----:B------:R-:W-:Y:S01]  /*2f40*/  FFMA R16, R23, 1.4426950216293334961, -R16 ;  /* 0x3fb8aa3b17107823 */ /* 0x000fe20000000810 */
[----:B------:R-:W-:-:S03]  /*2f50*/  FFMA R18, R19, 1.4426950216293334961, -R18 ;  /* 0x3fb8aa3b13127823 */ /* 0x000fc60000000812 */
[----:B------:R-:W-:Y:S01]  /*2f60*/  FFMA R23, R23, 1.925963033500011079e-08, R16 ;  /* 0x32a5706017177823 */ /* 0x000fe20000000010 */
[----:B------:R-:W-:Y:S01]  /*2f70*/  FFMA R16, R19, 1.925963033500011079e-08, R18 ;  /* 0x32a5706013107823 */ /* 0x000fe20000000012 */
[----:B------:R-:W-:Y:S02]  /*2f80*/  FADD R19, R11, -R22 ;  /* 0x800000160b137221 */ /* 0x000fe40000000000 */
[----:B------:R-:W0:Y:S02]  /*2f90*/  MUFU.EX2 R11, R23 ;  /* 0x00000017000b7308 */ /* 0x000e240000000800 */
[----:B------:R-:W-:Y:S01]  /*2fa0*/  FFMA.SAT R18, R19, R14, 0.5 ;  /* 0x3f00000013127423 */ /* 0x000fe2000000200e */
[----:B------:R-:W-:-:S03]  /*2fb0*/  FADD R14, R10, -12583039 ;  /* 0xcb40007f0a0e7421 */ /* 0x000fc60000000000 */
[----:B------:R-:W-:Y:S01]  /*2fc0*/  FFMA.RM R15, R18, R15, 12582913 ;  /* 0x4b400001120f7423 */ /* 0x000fe2000000400f */
[----:B------:R-:W-:Y:S01]  /*2fd0*/  FFMA R14, R17, 1.4426950216293334961, -R14 ;  /* 0x3fb8aa3b110e7823 */ /* 0x000fe2000000080e */
[----:B------:R-:W1:Y:S02]  /*2fe0*/  MUFU.EX2 R16, R16 ;  /* 0x0000001000107308 */ /* 0x000e640000000800 */
[----:B------:R-:W-:Y:S01]  /*2ff0*/  FADD R18, R15, -12583039 ;  /* 0xcb40007f0f127421 */ /* 0x000fe20000000000 */
[----:B------:R-:W-:Y:S01]  /*3000*/  FFMA R14, R17, 1.925963033500011079e-08, R14 ;  /* 0x32a57060110e7823 */ /* 0x000fe2000000000e */
[----:B------:R-:W-:Y:S01]  /*3010*/  SHF.L.U32 R17, R10, 0x17, RZ ;  /* 0x000000170a117819 */ /* 0x000fe200000006ff */
[----:B------:R-:W-:Y:S02]  /*3020*/  IMAD.SHL.U32 R15, R15, 0x800000, RZ ;  /* 0x008000000f0f7824 */ /* 0x000fe400078e00ff */
[C---:B------:R-:W-:Y:S02]  /*3030*/  FFMA R18, R19.reuse, 1.4426950216293334961, -R18 ;  /* 0x3fb8aa3b13127823 */ /* 0x040fe40000000812 */
[----:B------:R-:W2:Y:S02]  /*3040*/  MUFU.EX2 R14, R14 ;  /* 0x0000000e000e7308 */ /* 0x000ea40000000800 */
[----:B------:R-:W-:Y:S01]  /*3050*/  FFMA R18, R19, 1.925963033500011079e-08, R18 ;  /* 0x32a5706013127823 */ /* 0x000fe20000000012 */
[----:B0-----:R-:W-:-:S05]  /*3060*/  FMUL R8, R8, R11 ;  /* 0x0000000b08087220 */ /* 0x001fca0000400000 */
[----:B------:R-:W0:Y:S01]  /*3070*/  MUFU.EX2 R18, R18 ;  /* 0x0000001200127308 */ /* 0x000e220000000800 */
[----:B-1----:R-:W-:Y:S01]  /*3080*/  FMUL R9, R9, R16 ;  /* 0x0000001009097220 */ /* 0x002fe20000400000 */
[----:B--2---:R-:W-:Y:S01]  /*3090*/  FMUL R10, R17, R14 ;  /* 0x0000000e110a7220 */ /* 0x004fe20000400000 */
[----:B------:R-:W-:Y:S01]  /*30a0*/  LOP3.LUT R17, R5, 0x7ffffffc, RZ, 0xc0, !PT ;  /* 0x7ffffffc05117812 */ /* 0x000fe200078ec0ff */
[----:B------:R-:W-:-:S03]  /*30b0*/  FADD R14, R8, R41 ;  /* 0x00000029080e7221 */ /* 0x000fc60000000000 */
[----:B------:R-:W-:Y:S01]  /*30c0*/  ISETP.NE.AND P2, PT, R12, R17, PT ;  /* 0x000000110c00720c */ /* 0x000fe20003f45270 */
[----:B0-----:R-:W-:Y:S01]  /*30d0*/  FMUL R11, R15, R18 ;  /* 0x000000120f0b7220 */ /* 0x001fe20000400000 */
[----:B------:R-:W-:-:S04]  /*30e0*/  FADD R15, R14, R9 ;  /* 0x000000090e0f7221 */ /* 0x000fc80000000000 */
[----:B------:R0:W-:Y:S01]  /*30f0*/  STL.128 [R13+0x600], R8 ;  /* 0x000600080d007387 */ /* 0x0001e20000100c00 */
[----:B------:R-:W-:-:S04]  /*3100*/  FADD R14, R15, R10 ;  /* 0x0000000a0f0e7221 */ /* 0x000fc80000000000 */
[----:B------:R-:W-:Y:S02]  /*3110*/  FADD R41, R14, R11 ;  /* 0x0000000b0e297221 */ /* 0x000fe40000000000 */
[----:B------:R-:W-:Y:S05]  /*3120*/  @P2 BRA `(.L_x_48) ;  /* 0xfffffffc003c2947 */ /* 0x000fea000383ffff */
[----:B------:R-:W-:Y:S05]  /*3130*/  BSYNC.RECONVERGENT B2 ;  /* 0x0000000000027941 */ /* 0x000fea0003800200 */
.L_x_47:
[----:B0-----:R-:W-:-:S07]  /*3140*/  IMAD.MOV.U32 R8, RZ, RZ, R17 ;  /* 0x000000ffff087224 */ /* 0x001fce00078e0011 */
.L_x_46:
[----:B------:R-:W-:Y:S05]  /*3150*/  BSYNC.RECONVERGENT B0 ;  /* 0x0000000000007941 */ /* 0x000fea0003800200 */
.L_x_45:
[----:B------:R-:W-:Y:S01]  /*3160*/  ISETP.NE.AND P2, PT, R6, RZ, PT ;  /* 0x000000ff0600720c */ /* 0x000fe20003f45270 */
[----:B------:R-:W-:-:S12]  /*3170*/  BSSY.RECONVERGENT B0, `(.L_x_49) ;  /* 0x000002d000007945 */ /* 0x000fd80003800200 */
[----:B------:R-:W-:Y:S05]  /*3180*/  @!P2 BRA `(.L_x_50) ;  /* 0x0000000000aca947 */ /* 0x000fea0003800000 */
[----:B------:R-:W-:-:S05]  /*3190*/  LEA R8, R8, R1, 0x2 ;  /* 0x0000000108087211 */ /* 0x000fca00078e10ff */
[----:B---34-:R-:W2:Y:S01]  /*31a0*/  LDL R11, [R8+0x400] ;  /* 0x00040000080b7983 */ /* 0x018ea20000100800 */
[----:B------:R-:W-:Y:S02]  /*31b0*/  HFMA2 R10, -RZ, RZ, 3.7421875, 0 ;  /* 0x437c0000ff0a7431 */ /* 0x000fe400000001ff */
[----:B------:R-:W-:Y:S01]  /*31c0*/  IMAD.MOV.U32 R9, RZ, RZ, 0x3bbb989d ;  /* 0x3bbb989dff097424 */ /* 0x000fe200078e00ff */
[----:B------:R-:W-:Y:S01]  /*31d0*/  ISETP.NE.AND P3, PT, R6, 0x1, PT ;  /* 0x000000010600780c */ /* 0x000fe20003f65270 */
[----:B--2---:R-:W-:-:S04]  /*31e0*/  FADD R12, R11, -R22 ;  /* 0x800000160b0c7221 */ /* 0x004fc80000000000 */
[----:B------:R-:W-:-:S04]  /*31f0*/  FFMA.SAT R11, R12, R9, 0.5 ;  /* 0x3f0000000c0b7423 */ /* 0x000fc80000002009 */
[----:B------:R-:W-:-:S04]  /*3200*/  FFMA.RM R11, R11, R10, 12582913 ;  /* 0x4b4000010b0b7423 */ /* 0x000fc8000000400a */
[C---:B------:R-:W-:Y:S01]  /*3210*/  FADD R13, R11.reuse, -12583039 ;  /* 0xcb40007f0b0d7421 */ /* 0x040fe20000000000 */
[----:B------:R-:W-:-:S03]  /*3220*/  IMAD.SHL.U32 R11, R11, 0x800000, RZ ;  /* 0x008000000b0b7824 */ /* 0x000fc600078e00ff */
[----:B------:R-:W-:-:S04]  /*3230*/  FFMA R13, R12, 1.4426950216293334961, -R13 ;  /* 0x3fb8aa3b0c0d7823 */ /* 0x000fc8000000080d */
[----:B------:R-:W-:-:S04]  /*3240*/  FFMA R13, R12, 1.925963033500011079e-08, R13 ;  /* 0x32a570600c0d7823 */ /* 0x000fc8000000000d */
[----:B------:R-:W0:Y:S02]  /*3250*/  MUFU.EX2 R12, R13 ;  /* 0x0000000d000c7308 */ /* 0x000e240000000800 */
[----:B0-----:R-:W-:-:S04]  /*3260*/  FMUL R11, R11, R12 ;  /* 0x0000000c0b0b7220 */ /* 0x001fc80000400000 */
[----:B------:R-:W-:Y:S01]  /*3270*/  FADD R41, R41, R11 ;  /* 0x0000000b29297221 */ /* 0x000fe20000000000 */
[----:B------:R0:W-:Y:S01]  /*3280*/  STL [R8+0x600], R11 ;  /* 0x0006000b08007387 */ /* 0x0001e20000100800 */
[----:B------:R-:W-:Y:S05]  /*3290*/  @!P3 BRA `(.L_x_50) ;  /* 0x000000000068b947 */ /* 0x000fea0003800000 */
[----:B0-----:R-:W2:Y:S01]  /*32a0*/  LDL R11, [R8+0x404] ;  /* 0x00040400080b7983 */ /* 0x001ea20000100800 */
[----:B------:R-:W-:Y:S01]  /*32b0*/  ISETP.NE.AND P3, PT, R6, 0x2, PT ;  /* 0x000000020600780c */ /* 0x000fe20003f65270 */
[----:B--2---:R-:W-:-:S04]  /*32c0*/  FADD R12, R11, -R22 ;  /* 0x800000160b0c7221 */ /* 0x004fc80000000000 */
[----:B------:R-:W-:-:S04]  /*32d0*/  FFMA.SAT R11, R12, R9, 0.5 ;  /* 0x3f0000000c0b7423 */ /* 0x000fc80000002009 */
[----:B------:R-:W-:-:S04]  /*32e0*/  FFMA.RM R11, R11, R10, 12582913 ;  /* 0x4b4000010b0b7423 */ /* 0x000fc8000000400a */
[C---:B------:R-:W-:Y:S01]  /*32f0*/  FADD R13, R11.reuse, -12583039 ;  /* 0xcb40007f0b0d7421 */ /* 0x040fe20000000000 */
[----:B------:R-:W-:-:S03]  /*3300*/  SHF.L.U32 R11, R11, 0x17, RZ ;  /* 0x000000170b0b7819 */ /* 0x000fc600000006ff */
[----:B------:R-:W-:-:S04]  /*3310*/  FFMA R13, R12, 1.4426950216293334961, -R13 ;  /* 0x3fb8aa3b0c0d7823 */ /* 0x000fc8000000080d */
[----:B------:R-:W-:-:S04]  /*3320*/  FFMA R13, R12, 1.925963033500011079e-08, R13 ;  /* 0x32a570600c0d7823 */ /* 0x000fc8000000000d */
[----:B------:R-:W0:Y:S02]  /*3330*/  MUFU.EX2 R12, R13 ;  /* 0x0000000d000c7308 */ /* 0x000e240000000800 */
[----:B0-----:R-:W-:-:S04]  /*3340*/  FMUL R11, R11, R12 ;  /* 0x0000000c0b0b7220 */ /* 0x001fc80000400000 */
[----:B------:R-:W-:Y:S01]  /*3350*/  FADD R41, R41, R11 ;  /* 0x0000000b29297221 */ /* 0x000fe20000000000 */
[----:B------:R1:W-:Y:S01]  /*3360*/  STL [R8+0x604], R11 ;  /* 0x0006040b08007387 */ /* 0x0003e20000100800 */
[----:B------:R-:W-:Y:S05]  /*3370*/  @!P3 BRA `(.L_x_50) ;  /* 0x000000000030b947 */ /* 0x000fea0003800000 */
[----:B-1----:R-:W2:Y:S02]  /*3380*/  LDL R11, [R8+0x408] ;  /* 0x00040800080b7983 */ /* 0x002ea40000100800 */
        /* <DEDUP_REMOVED lines=10> */
[----:B------:R2:W-:Y:S06]  /*3430*/  STL [R8+0x608], R9 ;  /* 0x0006080908007387 */ /* 0x0005ec0000100800 */
.L_x_50:
[----:B------:R-:W-:Y:S05]  /*3440*/  BSYNC.RECONVERGENT B0 ;  /* 0x0000000000007941 */ /* 0x000fea0003800200 */
.L_x_49:
[----:B-----5:R-:W-:Y:S01]  /*3450*/  FMNMX R40, R21, R22, !PT ;  /* 0x0000001615287209 */ /* 0x020fe20007800000 */
[----:B01-34-:R-:W-:Y:S01]  /*3460*/  IMAD.MOV.U32 R11, RZ, RZ, 0x437c0000 ;  /* 0x437c0000ff0b7424 */ /* 0x01bfe200078e00ff */
[----:B--2---:R-:W-:-:S03]  /*3470*/  MOV R9, 0x3bbb989d ;  /* 0x3bbb989d00097802 */ /* 0x004fc60000000f00 */
[----:B------:R-:W-:Y:S01]  /*3480*/  FADD R21, R21, -R40 ;  /* 0x8000002815157221 */ /* 0x000fe20000000000 */
[----:B------:R-:W-:-:S03]  /*3490*/  FADD R22, -R40, R22 ;  /* 0x0000001628167221 */ /* 0x000fc60000000100 */
[-C--:B------:R-:W-:Y:S01]  /*34a0*/  FFMA.SAT R8, R21, R9.reuse, 0.5 ;  /* 0x3f00000015087423 */ /* 0x080fe20000002009 */
[----:B------:R-:W-:-:S03]  /*34b0*/  FFMA.SAT R9, R22, R9, 0.5 ;  /* 0x3f00000016097423 */ /* 0x000fc60000002009 */
[-C--:B------:R-:W-:Y:S01]  /*34c0*/  FFMA.RM R8, R8, R11.reuse, 12582913 ;  /* 0x4b40000108087423 */ /* 0x080fe2000000400b */
[----:B------:R-:W-:-:S03]  /*34d0*/  FFMA.RM R11, R9, R11, 12582913 ;  /* 0x4b400001090b7423 */ /* 0x000fc6000000400b */
[C---:B------:R-:W-:Y:S01]  /*34e0*/  FADD R10, R8.reuse, -12583039 ;  /* 0xcb40007f080a7421 */ /* 0x040fe20000000000 */
[----:B------:R-:W-:Y:S01]  /*34f0*/  FADD R9, R11, -12583039 ;  /* 0xcb40007f0b097421 */ /* 0x000fe20000000000 */
[----:B------:R-:W-:Y:S02]  /*3500*/  SHF.L.U32 R8, R8, 0x17, RZ ;  /* 0x0000001708087819 */ /* 0x000fe400000006ff */
[----:B------:R-:W-:Y:S01]  /*3510*/  FFMA R10, R21, 1.4426950216293334961, -R10 ;  /* 0x3fb8aa3b150a7823 */ /* 0x000fe2000000080a */
[----:B------:R-:W-:-:S03]  /*3520*/  FFMA R13, R22, 1.4426950216293334961, -R9 ;  /* 0x3fb8aa3b160d7823 */ /* 0x000fc60000000809 */
[----:B------:R-:W-:Y:S01]  /*3530*/  FFMA R10, R21, 1.925963033500011079e-08, R10 ;  /* 0x32a57060150a7823 */ /* 0x000fe2000000000a */
[----:B------:R-:W-:Y:S01]  /*3540*/  FFMA R13, R22, 1.925963033500011079e-08, R13 ;  /* 0x32a57060160d7823 */ /* 0x000fe2000000000d */
[----:B------:R-:W-:Y:S02]  /*3550*/  IMAD.SHL.U32 R21, R11, 0x800000, RZ ;  /* 0x008000000b157824 */ /* 0x000fe400078e00ff */
[----:B------:R-:W0:Y:S08]  /*3560*/  MUFU.EX2 R9, R10 ;  /* 0x0000000a00097308 */ /* 0x000e300000000800 */
[----:B------:R-:W1:Y:S01]  /*3570*/  MUFU.EX2 R12, R13 ;  /* 0x0000000d000c7308 */ /* 0x000e620000000800 */
[----:B0-----:R-:W-:-:S04]  /*3580*/  FMUL R9, R8, R9 ;  /* 0x0000000908097220 */ /* 0x001fc80000400000 */
[----:B------:R-:W-:Y:S01]  /*3590*/  FMUL R20, R20, R9 ;  /* 0x0000000914147220 */ /* 0x000fe20000400000 */
[----:B-1----:R-:W-:-:S04]  /*35a0*/  FMUL R21, R21, R12 ;  /* 0x0000000c15157220 */ /* 0x002fc80000400000 */
[----:B------:R-:W-:Y:S01]  /*35b0*/  FFMA R41, R21, R41, R20 ;  /* 0x0000002915297223 */ /* 0x000fe20000000014 */
[----:B------:R-:W-:Y:S06]  /*35c0*/  @!P0 BRA `(.L_x_51) ;  /* 0x0000000c00f08947 */ /* 0x000fec0003800000 */
[----:B------:R-:W-:-:S07]  /*35d0*/  HFMA2 R22, -RZ, RZ, 0, 0 ;  /* 0x00000000ff167431 */ /* 0x000fce00000001ff */
.L_x_64:
[----:B------:R-:W-:Y:S01]  /*35e0*/  ISETP.GE.AND P0, PT, R4, 0x10, PT ;  /* 0x000000100400780c */ /* 0x000fe20003f06270 */
[----:B------:R-:W-:Y:S01]  /*35f0*/  BSSY.RECONVERGENT B0, `(.L_x_52) ;  /* 0x0000042000007945 */ /* 0x000fe20003800200 */
[----:B------:R-:W-:Y:S01]  /*3600*/  IMAD.MOV.U32 R19, RZ, RZ, RZ ;  /* 0x000000ffff137224 */ /* 0x000fe200078e00ff */
[----:B------:R-:W-:-:S10]  /*3610*/  MOV R17, RZ ;  /* 0x000000ff00117202 */ /* 0x000fd40000000f00 */
[----:B------:R-:W-:Y:S05]  /*3620*/  @!P0 BRA `(.L_x_53) ;  /* 0x0000000000f88947 */ /* 0x000fea0003800000 */
[----:B------:R-:W-:Y:S01]  /*3630*/  BSSY.RECONVERGENT B2, `(.L_x_54) ;  /* 0x000003c000027945 */ /* 0x000fe20003800200 */
[----:B------:R-:W-:Y:S01]  /*3640*/  IMAD.MOV.U32 R19, RZ, RZ, RZ ;  /* 0x000000ffff137224 */ /* 0x000fe200078e00ff */
[----:B------:R-:W-:-:S07]  /*3650*/  MOV R23, RZ ;  /* 0x000000ff00177202 */ /* 0x000fce0000000f00 */
.L_x_55:
[C---:B------:R-:W-:Y:S01]  /*3660*/  LEA R42, R23.reuse, UR6, 0x2 ;  /* 0x00000006172a7c11 */ /* 0x040fe2000f8e10ff */
[----:B------:R-:W0:Y:S04]  /*3670*/  LDCU UR4, c[0x0][0x3bc] ;  /* 0x00007780ff0477ac */ /* 0x000e280008000800 */
[----:B------:R-:W2:Y:S04]  /*3680*/  LDL.128 R12, [R42] ;  /* 0x000000002a0c7983 */ /* 0x000ea80000100c00 */
[----:B------:R-:W3:Y:S01]  /*3690*/  LDL.128 R8, [R42+0x10] ;  /* 0x000010002a087983 */ /* 0x000ee20000100c00 */
[----:B0-----:R-:W-:-:S04]  /*36a0*/  IMAD R16, R23, UR4, R22 ;  /* 0x0000000417107c24 */ /* 0x001fc8000f8e0216 */
[----:B------:R-:W-:-:S05]  /*36b0*/  IMAD R16, R16, 0x4, R3 ;  /* 0x0000000410107824 */ /* 0x000fca00078e0203 */
[----:B------:R-:W2:Y:S01]  /*36c0*/  LDS R17, [R16] ;  /* 0x0000000010117984 */ /* 0x000ea20000000800 */
[----:B------:R-:W-:-:S05]  /*36d0*/  IADD3 R45, PT, PT, R16, UR17, RZ ;  /* 0x00000011102d7c10 */ /* 0x000fca000fffe0ff */
[----:B------:R-:W-:Y:S02]  /*36e0*/  VIADD R43, R45, UR17 ;  /* 0x000000112d2b7c36 */ /* 0x000fe40008000000 */
[----:B------:R-:W-:Y:S03]  /*36f0*/  LDS R45, [R45+UR17] ;  /* 0x000000112d2d7984 */ /* 0x000fe60008000800 */
[----:B------:R-:W-:-:S05]  /*3700*/  IADD3 R44, PT, PT, R43, UR17, RZ ;  /* 0x000000112b2c7c10 */ /* 0x000fca000fffe0ff */
[----:B------:R0:W-:Y:S02]  /*3710*/  LDS R18, [R44+UR17] ;  /* 0x000000112c127984 */ /* 0x0001e40008000800 */
[----:B0-----:R-:W-:Y:S02]  /*3720*/  VIADD R44, R44, UR17 ;  /* 0x000000112c2c7c36 */ /* 0x001fe40008000000 */
[----:B--2---:R-:W-:Y:S02]  /*3730*/  FFMA R12, R12, R17, R19 ;  /* 0x000000110c0c7223 */ /* 0x004fe40000000013 */
[----:B------:R-:W0:Y:S02]  /*3740*/  LDS R17, [R16+UR17] ;  /* 0x0000001110117984 */ /* 0x000e240008000800 */
[----:B0-----:R-:W-:Y:S02]  /*3750*/  FFMA R13, R13, R17, R12 ;  /* 0x000000110d0d7223 */ /* 0x001fe4000000000c */
[----:B------:R-:W0:Y:S02]  /*3760*/  LDS R12, [R43+UR17] ;  /* 0x000000112b0c7984 */ /* 0x000e240008000800 */
[----:B------:R-:W-:-:S02]  /*3770*/  FFMA R14, R14, R45, R13 ;  /* 0x0000002d0e0e7223 */ /* 0x000fc4000000000d */
[----:B------:R-:W1:Y:S02]  /*3780*/  LDS R43, [R44+UR17] ;  /* 0x000000112c2b7984 */ /* 0x000e640008000800 */
[----:B0-----:R-:W-:Y:S02]  /*3790*/  FFMA R17, R15, R12, R14 ;  /* 0x0000000c0f117223 */ /* 0x001fe4000000000e */
[----:B------:R-:W2:Y:S02]  /*37a0*/  LDL.128 R12, [R42+0x20] ;  /* 0x000020002a0c7983 */ /* 0x000ea40000100c00 */
[----:B---3--:R-:W-:Y:S02]  /*37b0*/  FFMA R8, R8, R18, R17 ;  /* 0x0000001208087223 */ /* 0x008fe40000000011 */
[----:B------:R0:W3:Y:S01]  /*37c0*/  LDL.128 R16, [R42+0x30] ;  /* 0x000030002a107983 */ /* 0x0000e20000100c00 */
[----:B------:R-:W-:Y:S01]  /*37d0*/  IADD3 R23, PT, PT, R23, 0x10, RZ ;  /* 0x0000001017177810 */ /* 0x000fe20007ffe0ff */
[----:B-1----:R-:W-:Y:S01]  /*37e0*/  FFMA R9, R9, R43, R8 ;  /* 0x0000002b09097223 */ /* 0x002fe20000000008 */
[----:B------:R-:W-:-:S02]  /*37f0*/  IADD3 R8, PT, PT, R44, UR17, RZ ;  /* 0x000000112c087c10 */ /* 0x000fc4000fffe0ff */
[----:B------:R-:W-:-:S03]  /*3800*/  ISETP.NE.AND P0, PT, R23, R7, PT ;  /* 0x000000071700720c */ /* 0x000fc60003f05270 */
[----:B------:R-:W1:Y:S02]  /*3810*/  LDS R43, [R8+UR17] ;  /* 0x00000011082b7984 */ /* 0x000e640008000800 */
[----:B-1----:R-:W-:Y:S01]  /*3820*/  FFMA R10, R10, R43, R9 ;  /* 0x0000002b0a0a7223 */ /* 0x002fe20000000009 */
[----:B------:R-:W-:-:S05]  /*3830*/  VIADD R9, R8, UR17 ;  /* 0x0000001108097c36 */ /* 0x000fca0008000000 */
[----:B------:R-:W1:Y:S02]  /*3840*/  LDS R43, [R9+UR17] ;  /* 0x00000011092b7984 */ /* 0x000e640008000800 */
[----:B-1----:R-:W-:Y:S01]  /*3850*/  FFMA R11, R11, R43, R10 ;  /* 0x0000002b0b0b7223 */ /* 0x002fe2000000000a */
[----:B------:R-:W-:-:S05]  /*3860*/  IADD3 R10, PT, PT, R9, UR17, RZ ;  /* 0x00000011090a7c10 */ /* 0x000fca000fffe0ff */
[----:B------:R1:W2:Y:S01]  /*3870*/  LDS R43, [R10+UR17] ;  /* 0x000000110a2b7984 */ /* 0x0002a20008000800 */
[----:B0-----:R-:W-:-:S05]  /*3880*/  VIADD R42, R10, UR17 ;  /* 0x000000110a2a7c36 */ /* 0x001fca0008000000 */
[----:B------:R-:W-:Y:S01]  /*3890*/  IADD3 R44, PT, PT, R42, UR17, RZ ;  /* 0x000000112a2c7c10 */ /* 0x000fe2000fffe0ff */
[----:B------:R-:W0:Y:S04]  /*38a0*/  LDS R45, [R42+UR17] ;  /* 0x000000112a2d7984 */ /* 0x000e280008000800 */
[----:B------:R-:W-:-:S05]  /*38b0*/  VIADD R8, R44, UR17 ;  /* 0x000000112c087c36 */ /* 0x000fca0008000000 */
[----:B------:R-:W-:Y:S02]  /*38c0*/  IADD3 R9, PT, PT, R8, UR17, RZ ;  /* 0x0000001108097c10 */ /* 0x000fe4000fffe0ff */
[----:B------:R-:W-:Y:S03]  /*38d0*/  LDS R8, [R8+UR17] ;  /* 0x0000001108087984 */ /* 0x000fe60008000800 */
[----:B-1----:R-:W-:Y:S02]  /*38e0*/  VIADD R10, R9, UR17 ;  /* 0x00000011090a7c36 */ /* 0x002fe40008000000 */
[----:B------:R-:W-:Y:S01]  /*38f0*/  LDS R9, [R9+UR17] ;  /* 0x0000001109097984 */ /* 0x000fe20008000800 */
[----:B--2---:R-:W-:-:S03]  /*3900*/  FFMA R12, R12, R43, R11 ;  /* 0x0000002b0c0c7223 */ /* 0x004fc6000000000b */
[----:B------:R-:W1:Y:S01]  /*3910*/  LDS R11, [R44+UR17] ;  /* 0x000000112c0b7984 */ /* 0x000e620008000800 */
[----:B0-----:R-:W-:-:S04]  /*3920*/  FFMA R13, R13, R45, R12 ;  /* 0x0000002d0d0d7223 */ /* 0x001fc8000000000c */
[----:B-1----:R-:W-:Y:S01]  /*3930*/  FFMA R14, R14, R11, R13 ;  /* 0x0000000b0e0e7223 */ /* 0x002fe2000000000d */
[----:B------:R-:W-:Y:S02]  /*3940*/  IADD3 R11, PT, PT, R10, UR17, RZ ;  /* 0x000000110a0b7c10 */ /* 0x000fe4000fffe0ff */
[----:B------:R-:W0:Y:S01]  /*3950*/  LDS R10, [R10+UR17] ;  /* 0x000000110a0a7984 */ /* 0x000e220008000800 */
[----:B------:R-:W-:Y:S02]  /*3960*/  FFMA R15, R15, R8, R14 ;  /* 0x000000080f0f7223 */ /* 0x000fe4000000000e */
[----:B------:R-:W-:Y:S02]  /*3970*/  VIADD R12, R11, UR17 ;  /* 0x000000110b0c7c36 */ /* 0x000fe40008000000 */
[----:B------:R-:W1:Y:S01]  /*3980*/  LDS R11, [R11+UR17] ;  /* 0x000000110b0b7984 */ /* 0x000e620008000800 */
[----:B---3--:R-:W-:-:S03]  /*3990*/  FFMA R16, R16, R9, R15 ;  /* 0x0000000910107223 */ /* 0x008fc6000000000f */
[----:B------:R-:W2:Y:S01]  /*39a0*/  LDS R12, [R12+UR17] ;  /* 0x000000110c0c7984 */ /* 0x000ea20008000800 */
[----:B0-----:R-:W-:-:S04]  /*39b0*/  FFMA R17, R17, R10, R16 ;  /* 0x0000000a11117223 */ /* 0x001fc80000000010 */
[----:B-1----:R-:W-:-:S04]  /*39c0*/  FFMA R18, R18, R11, R17 ;  /* 0x0000000b12127223 */ /* 0x002fc80000000011 */
[----:B--2---:R-:W-:Y:S01]  /*39d0*/  FFMA R19, R19, R12, R18 ;  /* 0x0000000c13137223 */ /* 0x004fe20000000012 */
[----:B------:R-:W-:Y:S06]  /*39e0*/  @P0 BRA `(.L_x_55) ;  /* 0xfffffffc001c0947 */ /* 0x000fec000383ffff */
[----:B------:R-:W-:Y:S05]  /*39f0*/  BSYNC.RECONVERGENT B2 ;  /* 0x0000000000027941 */ /* 0x000fea0003800200 */
.L_x_54:
[----:B------:R-:W-:-:S07]  /*3a00*/  IMAD.MOV.U32 R17, RZ, RZ, R7 ;  /* 0x000000ffff117224 */ /* 0x000fce00078e0007 */
.L_x_53:
[----:B------:R-:W-:Y:S05]  /*3a10*/  BSYNC.RECONVERGENT B0 ;  /* 0x0000000000007941 */ /* 0x000fea0003800200 */
.L_x_52:
[----:B------:R-:W-:Y:S01]  /*3a20*/  LOP3.LUT P0, RZ, R5, 0xf, RZ, 0xc0, !PT ;  /* 0x0000000f05ff7812 */ /* 0x000fe2000780c0ff */
[----:B------:R-:W-:-:S12]  /*3a30*/  BSSY.RECONVERGENT B0, `(.L_x_56) ;  /* 0x000004e000007945 */ /* 0x000fd80003800200 */
[----:B------:R-:W-:Y:S05]  /*3a40*/  @!P0 BRA `(.L_x_57) ;  /* 0x0000000400308947 */ /* 0x000fea0003800000 */
[C---:B------:R-:W-:Y:S01]  /*3a50*/  LOP3.LUT R8, R5.reuse, 0xf, RZ, 0xc0, !PT ;  /* 0x0000000f05087812 */ /* 0x040fe200078ec0ff */
[----:B------:R-:W-:Y:S01]  /*3a60*/  BSSY.RECONVERGENT B2, `(.L_x_58) ;  /* 0x0000022000027945 */ /* 0x000fe20003800200 */
[----:B------:R-:W-:Y:S02]  /*3a70*/  LOP3.LUT P3, RZ, R5, 0x7, RZ, 0xc0, !PT ;  /* 0x0000000705ff7812 */ /* 0x000fe4000786c0ff */
[----:B------:R-:W-:-:S04]  /*3a80*/  IADD3 R8, PT, PT, R8, -0x1, RZ ;  /* 0xffffffff08087810 */ /* 0x000fc80007ffe0ff */
[----:B------:R-:W-:-:S13]  /*3a90*/  ISETP.GE.U32.AND P0, PT, R8, 0x7, PT ;  /* 0x000000070800780c */ /* 0x000fda0003f06070 */
[----:B------:R-:W-:Y:S05]  /*3aa0*/  @!P0 BRA `(.L_x_59) ;  /* 0x0000000000748947 */ /* 0x000fea0003800000 */
[C---:B------:R-:W-:Y:S01]  /*3ab0*/  LEA R16, R17.reuse, UR6, 0x2 ;  /* 0x0000000611107c11 */ /* 0x040fe2000f8e10ff */
[----:B------:R-:W0:Y:S04]  /*3ac0*/  LDCU UR4, c[0x0][0x3bc] ;  /* 0x00007780ff0477ac */ /* 0x000e280008000800 */
[----:B------:R-:W2:Y:S04]  /*3ad0*/  LDL.128 R8, [R16] ;  /* 0x0000000010087983 */ /* 0x000ea80000100c00 */
[----:B------:R1:W3:Y:S01]  /*3ae0*/  LDL.128 R12, [R16+0x10] ;  /* 0x00001000100c7983 */ /* 0x0002e20000100c00 */
[C---:B0-----:R-:W-:Y:S01]  /*3af0*/  IMAD R18, R17.reuse, UR4, R22 ;  /* 0x0000000411127c24 */ /* 0x041fe2000f8e0216 */
[----:B------:R-:W-:-:S03]  /*3b00*/  IADD3 R17, PT, PT, R17, 0x8, RZ ;  /* 0x0000000811117810 */ /* 0x000fc60007ffe0ff */
[----:B------:R-:W-:-:S05]  /*3b10*/  IMAD R18, R18, 0x4, R3 ;  /* 0x0000000412127824 */ /* 0x000fca00078e0203 */
[----:B------:R-:W2:Y:S01]  /*3b20*/  LDS R23, [R18] ;  /* 0x0000000012177984 */ /* 0x000ea20000000800 */
[----:B------:R-:W-:-:S03]  /*3b30*/  IADD3 R42, PT, PT, R18, UR17, RZ ;  /* 0x00000011122a7c10 */ /* 0x000fc6000fffe0ff */
[----:B------:R-:W0:Y:S04]  /*3b40*/  LDS R43, [R18+UR17] ;  /* 0x00000011122b7984 */ /* 0x000e280008000800 */
[----:B------:R-:W4:Y:S01]  /*3b50*/  LDS R44, [R42+UR17] ;  /* 0x000000112a2c7984 */ /* 0x000f220008000800 */
[----:B--2---:R-:W-:-:S04]  /*3b60*/  FFMA R8, R8, R23, R19 ;  /* 0x0000001708087223 */ /* 0x004fc80000000013 */
[----:B0-----:R-:W-:Y:S01]  /*3b70*/  FFMA R9, R43, R9, R8 ;  /* 0x000000092b097223 */ /* 0x001fe20000000008 */
[----:B------:R-:W-:-:S03]  /*3b80*/  VIADD R8, R42, UR17 ;  /* 0x000000112a087c36 */ /* 0x000fc60008000000 */
[----:B----4-:R-:W-:Y:S02]  /*3b90*/  FFMA R9, R44, R10, R9 ;  /* 0x0000000a2c097223 */ /* 0x010fe40000000009 */
[----:B-1----:R-:W-:Y:S02]  /*3ba0*/  IADD3 R16, PT, PT, R8, UR17, RZ ;  /* 0x0000001108107c10 */ /* 0x002fe4000fffe0ff */
[----:B------:R-:W0:Y:S03]  /*3bb0*/  LDS R8, [R8+UR17] ;  /* 0x0000001108087984 */ /* 0x000e260008000800 */
[----:B------:R-:W-:Y:S02]  /*3bc0*/  VIADD R10, R16, UR17 ;  /* 0x00000011100a7c36 */ /* 0x000fe40008000000 */
[----:B------:R-:W3:Y:S03]  /*3bd0*/  LDS R16, [R16+UR17] ;  /* 0x0000001110107984 */ /* 0x000ee60008000800 */
[----:B------:R-:W-:Y:S01]  /*3be0*/  IADD3 R18, PT, PT, R10, UR17, RZ ;  /* 0x000000110a127c10 */ /* 0x000fe2000fffe0ff */
[----:B------:R-:W1:Y:S04]  /*3bf0*/  LDS R19, [R10+UR17] ;  /* 0x000000110a137984 */ /* 0x000e680008000800 */
[----:B------:R-:W-:-:S02]  /*3c00*/  VIADD R23, R18, UR17 ;  /* 0x0000001112177c36 */ /* 0x000fc40008000000 */
[----:B------:R-:W2:Y:S04]  /*3c10*/  LDS R18, [R18+UR17] ;  /* 0x0000001112127984 */ /* 0x000ea80008000800 */
[----:B------:R-:W4:Y:S01]  /*3c20*/  LDS R23, [R23+UR17] ;  /* 0x0000001117177984 */ /* 0x000f220008000800 */
[----:B0-----:R-:W-:-:S04]  /*3c30*/  FFMA R9, R8, R11, R9 ;  /* 0x0000000b08097223 */ /* 0x001fc80000000009 */
[----:B---3--:R-:W-:-:S04]  /*3c40*/  FFMA R12, R12, R16, R9 ;  /* 0x000000100c0c7223 */ /* 0x008fc80000000009 */
[----:B-1----:R-:W-:-:S04]  /*3c50*/  FFMA R13, R19, R13, R12 ;  /* 0x0000000d130d7223 */ /* 0x002fc8000000000c */
[----:B--2---:R-:W-:-:S04]  /*3c60*/  FFMA R14, R18, R14, R13 ;  /* 0x0000000e120e7223 */ /* 0x004fc8000000000d */
[----:B----4-:R-:W-:-:S07]  /*3c70*/  FFMA R19, R23, R15, R14 ;  /* 0x0000000f17137223 */ /* 0x010fce000000000e */
.L_x_59:
[----:B------:R-:W-:Y:S05]  /*3c80*/  BSYNC.RECONVERGENT B2 ;  /* 0x0000000000027941 */ /* 0x000fea0003800200 */
.L_x_58:
[----:B------:R-:W-:Y:S05]  /*3c90*/  @!P3 BRA `(.L_x_57) ;  /* 0x00000000009cb947 */ /* 0x000fea0003800000 */
[----:B------:R-:W-:Y:S01]  /*3ca0*/  LOP3.LUT R8, R5, 0x7, RZ, 0xc0, !PT ;  /* 0x0000000705087812 */ /* 0x000fe200078ec0ff */
[----:B------:R-:W-:Y:S04]  /*3cb0*/  BSSY.RECONVERGENT B2, `(.L_x_60) ;  /* 0x0000014000027945 */ /* 0x000fe80003800200 */
[----:B------:R-:W-:-:S05]  /*3cc0*/  VIADD R8, R8, 0xffffffff ;  /* 0xffffffff08087836 */ /* 0x000fca0000000000 */
[----:B------:R-:W-:-:S13]  /*3cd0*/  ISETP.GE.U32.AND P0, PT, R8, 0x3, PT ;  /* 0x000000030800780c */ /* 0x000fda0003f06070 */
[----:B------:R-:W-:Y:S05]  /*3ce0*/  @!P0 BRA `(.L_x_61) ;  /* 0x0000000000408947 */ /* 0x000fea0003800000 */
[C---:B------:R-:W-:Y:S01]  /*3cf0*/  LEA R8, R17.reuse, UR6, 0x2 ;  /* 0x0000000611087c11 */ /* 0x040fe2000f8e10ff */
[----:B------:R-:W0:Y:S05]  /*3d00*/  LDCU UR4, c[0x0][0x3bc] ;  /* 0x00007780ff0477ac */ /* 0x000e2a0008000800 */
[----:B------:R-:W2:Y:S01]  /*3d10*/  LDL.128 R8, [R8] ;  /* 0x0000000008087983 */ /* 0x000ea20000100c00 */
[C---:B0-----:R-:W-:Y:S01]  /*3d20*/  IMAD R12, R17.reuse, UR4, R22 ;  /* 0x00000004110c7c24 */ /* 0x041fe2000f8e0216 */
[----:B------:R-:W-:-:S04]  /*3d30*/  IADD3 R17, PT, PT, R17, 0x4, RZ ;  /* 0x0000000411117810 */ /* 0x000fc80007ffe0ff */
[----:B------:R-:W-:-:S05]  /*3d40*/  LEA R12, R12, R3, 0x2 ;  /* 0x000000030c0c7211 */ /* 0x000fca00078e10ff */
[----:B------:R-:W2:Y:S01]  /*3d50*/  LDS R13, [R12] ;  /* 0x000000000c0d7984 */ /* 0x000ea20000000800 */
[----:B------:R-:W-:-:S03]  /*3d60*/  VIADD R15, R12, UR17 ;  /* 0x000000110c0f7c36 */ /* 0x000fc60008000000 */
[----:B------:R-:W0:Y:S02]  /*3d70*/  LDS R23, [R12+UR17] ;  /* 0x000000110c177984 */ /* 0x000e240008000800 */
[----:B------:R-:W-:Y:S02]  /*3d80*/  IADD3 R16, PT, PT, R15, UR17, RZ ;  /* 0x000000110f107c10 */ /* 0x000fe4000fffe0ff */
[----:B------:R-:W1:Y:S04]  /*3d90*/  LDS R18, [R15+UR17] ;  /* 0x000000110f127984 */ /* 0x000e680008000800 */
[----:B------:R-:W3:Y:S01]  /*3da0*/  LDS R43, [R16+UR17] ;  /* 0x00000011102b7984 */ /* 0x000ee20008000800 */
[----:B--2---:R-:W-:-:S04]  /*3db0*/  FFMA R14, R8, R13, R19 ;  /* 0x0000000d080e7223 */ /* 0x004fc80000000013 */
[----:B0-----:R-:W-:-:S04]  /*3dc0*/  FFMA R9, R23, R9, R14 ;  /* 0x0000000917097223 */ /* 0x001fc8000000000e */
[----:B-1----:R-:W-:-:S04]  /*3dd0*/  FFMA R10, R18, R10, R9 ;  /* 0x0000000a120a7223 */ /* 0x002fc80000000009 */
[----:B---3--:R-:W-:-:S07]  /*3de0*/  FFMA R19, R43, R11, R10 ;  /* 0x0000000b2b137223 */ /* 0x008fce000000000a */
.L_x_61:
[----:B------:R-:W-:Y:S05]  /*3df0*/  BSYNC.RECONVERGENT B2 ;  /* 0x0000000000027941 */ /* 0x000fea0003800200 */
.L_x_60:
[----:B------:R-:W-:Y:S05]  /*3e00*/  @!P2 BRA `(.L_x_57) ;  /* 0x000000000040a947 */ /* 0x000fea0003800000 */
[C---:B------:R-:W-:Y:S01]  /*3e10*/  LEA R10, R17.reuse, UR6, 0x2 ;  /* 0x00000006110a7c11 */ /* 0x040fe2000f8e10ff */
[----:B------:R-:W0:Y:S04]  /*3e20*/  LDCU UR4, c[0x0][0x3bc] ;  /* 0x00007780ff0477ac */ /* 0x000e280008000800 */
[----:B------:R-:W2:Y:S01]  /*3e30*/  LDL.64 R8, [R10] ;  /* 0x000000000a087983 */ /* 0x000ea20000100a00 */
[----:B------:R-:W-:Y:S01]  /*3e40*/  ISETP.NE.AND P0, PT, R6, 0x1, PT ;  /* 0x000000010600780c */ /* 0x000fe20003f05270 */
[----:B0-----:R-:W-:-:S04]  /*3e50*/  IMAD R12, R17, UR4, R22 ;  /* 0x00000004110c7c24 */ /* 0x001fc8000f8e0216 */
[----:B------:R-:W-:-:S05]  /*3e60*/  IMAD R13, R12, 0x4, R3 ;  /* 0x000000040c0d7824 */ /* 0x000fca00078e0203 */
[----:B------:R-:W2:Y:S02]  /*3e70*/  LDS R11, [R13] ;  /* 0x000000000d0b7984 */ /* 0x000ea40000000800 */
[----:B--2---:R-:W-:Y:S01]  /*3e80*/  FFMA R19, R8, R11, R19 ;  /* 0x0000000b08137223 */ /* 0x004fe20000000013 */
[----:B------:R-:W-:Y:S06]  /*3e90*/  @!P0 BRA `(.L_x_57) ;  /* 0x00000000001c8947 */ /* 0x000fec0003800000 */
[----:B------:R-:W2:Y:S01]  /*3ea0*/  LDL R10, [R10+0x8] ;  /* 0x000008000a0a7983 */ /* 0x000ea20000100800 */
[----:B------:R-:W-:Y:S02]  /*3eb0*/  ISETP.NE.AND P0, PT, R6, 0x2, PT ;  /* 0x000000020600780c */ /* 0x000fe40003f05270 */
[----:B------:R-:W-:Y:S01]  /*3ec0*/  IADD3 R12, PT, PT, R13, UR17, RZ ;  /* 0x000000110d0c7c10 */ /* 0x000fe2000fffe0ff */
[----:B------:R-:W0:Y:S10]  /*3ed0*/  LDS R8, [R13+UR17] ;  /* 0x000000110d087984 */ /* 0x000e340008000800 */
[----:B------:R-:W2:Y:S01]  /*3ee0*/  @P0 LDS R12, [R12+UR17] ;  /* 0x000000110c0c0984 */ /* 0x000ea20008000800 */
[----:B0-----:R-:W-:-:S04]  /*3ef0*/  FFMA R19, R8, R9, R19 ;  /* 0x0000000908137223 */ /* 0x001fc80000000013 */
[----:B--2---:R-:W-:-:S07]  /*3f00*/  @P0 FFMA R19, R12, R10, R19 ;  /* 0x0000000a0c130223 */ /* 0x004fce0000000013 */
.L_x_57:
[----:B------:R-:W-:Y:S05]  /*3f10*/  BSYNC.RECONVERGENT B0 ;  /* 0x0000000000007941 */ /* 0x000fea0003800200 */
.L_x_56:
[----:B------:R-:W-:-:S05]  /*3f20*/  LEA R10, R22, UR19, 0x2 ;  /* 0x00000013160a7c11 */ /* 0x000fca000f8e10ff */
[----:B------:R-:W2:Y:S01]  /*3f30*/  LDL R9, [R10] ;  /* 0x000000000a097983 */ /* 0x000ea20000100800 */
[----:B------:R-:W0:Y:S01]  /*3f40*/  MUFU.RCP R12, R41 ;  /* 0x00000029000c7308 */ /* 0x000e220000001000 */
[----:B------:R-:W-:Y:S01]  /*3f50*/  BSSY.RECONVERGENT B0, `(.L_x_62) ;  /* 0x000000d000007945 */ /* 0x000fe20003800200 */
[----:B--2---:R-:W-:Y:S01]  /*3f60*/  FMUL R8, R20, R9 ;  /* 0x0000000914087220 */ /* 0x004fe20000400000 */
[----:B0-----:R-:W-:-:S03]  /*3f70*/  FFMA R9, -R41, R12, 1 ;  /* 0x3f80000029097423 */ /* 0x001fc6000000010c */
[----:B------:R-:W-:Y:S01]  /*3f80*/  FFMA R8, R21, R19, R8 ;  /* 0x0000001315087223 */ /* 0x000fe20000000008 */
[----:B------:R-:W-:-:S03]  /*3f90*/  FFMA R9, R12, R9, R12 ;  /* 0x000000090c097223 */ /* 0x000fc6000000000c */
[----:B------:R-:W0:Y:S01]  /*3fa0*/  FCHK P0, R8, R41 ;  /* 0x0000002908007302 */ /* 0x000e220000000000 */
[----:B------:R-:W-:-:S04]  /*3fb0*/  FFMA R12, R8, R9, RZ ;  /* 0x00000009080c7223 */ /* 0x000fc800000000ff */
[----:B------:R-:W-:-:S04]  /*3fc0*/  FFMA R11, -R41, R12, R8 ;  /* 0x0000000c290b7223 */ /* 0x000fc80000000108 */
[----:B------:R-:W-:Y:S01]  /*3fd0*/  FFMA R9, R9, R11, R12 ;  /* 0x0000000b09097223 */ /* 0x000fe2000000000c */
[----:B0-----:R-:W-:Y:S06]  /*3fe0*/  @!P0 BRA `(.L_x_63) ;  /* 0x00000000000c8947 */ /* 0x001fec0003800000 */
[----:B------:R-:W-:-:S07]  /*3ff0*/  MOV R12, 0x4010 ;  /* 0x00004010000c7802 */ /* 0x000fce0000000f00 */
[----:B------:R-:W-:Y:S05]  /*4000*/  CALL.REL.NOINC `($__internal_2_$__cuda_sm3x_div_rn_noftz_f32_slowpath) ;  /* 0x0000000800c07944 */ /* 0x000fea0003c00000 */
[----:B------:R-:W-:-:S07]  /*4010*/  MOV R9, R11 ;  /* 0x0000000b00097202 */ /* 0x000fce0000000f00 */
.L_x_63:
[----:B------:R-:W-:Y:S05]  /*4020*/  BSYNC.RECONVERGENT B0 ;  /* 0x0000000000007941 */ /* 0x000fea0003800200 */
.L_x_62:
[----:B------:R-:W0:Y:S01]  /*4030*/  LDCU UR24, c[0x0][0x3bc] ;  /* 0x00007780ff1877ac */ /* 0x000e220008000800 */
[----:B------:R1:W-:Y:S01]  /*4040*/  STL [R10], R9 ;  /* 0x000000090a007387 */ /* 0x0003e20000100800 */
[----:B------:R-:W-:-:S05]  /*4050*/  VIADD R22, R22, 0x1 ;  /* 0x0000000116167836 */ /* 0x000fca0000000000 */
[----:B0-----:R-:W-:-:S13]  /*4060*/  ISETP.NE.AND P0, PT, R22, UR24, PT ;  /* 0x0000001816007c0c */ /* 0x001fda000bf05270 */
[----:B-1----:R-:W-:Y:S05]  /*4070*/  @P0 BRA `(.L_x_64) ;  /* 0xfffffff400580947 */ /* 0x002fea000383ffff */
[----:B------:R-:W-:Y:S01]  /*4080*/  UISETP.GE.U32.AND UP0, UPT, UR7, 0xf, UPT ;  /* 0x0000000f0700788c */ /* 0x000fe2000bf06070 */
[----:B------:R-:W-:Y:S01]  /*4090*/  IADD3 R42, PT, PT, R25, R28, RZ ;  /* 0x0000001c192a7210 */ /* 0x000fe20007ffe0ff */
[----:B------:R-:W-:-:S07]  /*40a0*/  UMOV UR4, URZ ;  /* 0x000000ff00047c82 */ /* 0x000fce0008000000 */
[----:B------:R-:W-:Y:S05]  /*40b0*/  BRA.U !UP0, `(.L_x_65) ;  /* 0x0000000108707547 */ /* 0x000fea000b800000 */
[----:B------:R-:W-:-:S07]  /*40c0*/  HFMA2 R43, -RZ, RZ, 0, 0 ;  /* 0x00000000ff2b7431 */ /* 0x000fce00000001ff */
.L_x_66:
[----:B0-----:R-:W-:-:S05]  /*40d0*/  LEA R20, R43, UR19, 0x2 ;  /* 0x000000132b147c11 */ /* 0x001fca000f8e10ff */
[----:B------:R-:W2:Y:S01]  /*40e0*/  LDL.128 R8, [R20] ;  /* 0x0000000014087983 */ /* 0x000ea20000100c00 */
[----:B------:R-:W-:-:S03]  /*40f0*/  IMAD R45, R42, UR24, R43 ;  /* 0x000000182a2d7c24 */ /* 0x000fc6000f8e022b */
[----:B------:R-:W3:Y:S01]  /*4100*/  LDL.128 R12, [R20+0x10] ;  /* 0x00001000140c7983 */ /* 0x000ee20000100c00 */
[----:B------:R-:W-:-:S03]  /*4110*/  IMAD.WIDE R44, R45, 0x4, R36 ;  /* 0x000000042d2c7825 */ /* 0x000fc600078e0224 */
[----:B------:R-:W4:Y:S04]  /*4120*/  LDL.128 R16, [R20+0x20] ;  /* 0x0000200014107983 */ /* 0x000f280000100c00 */
[----:B------:R-:W5:Y:S01]  /*4130*/  LDL.128 R20, [R20+0x30] ;  /* 0x0000300014147983 */ /* 0x000f620000100c00 */
[----:B------:R-:W-:-:S05]  /*4140*/  VIADD R43, R43, 0x10 ;  /* 0x000000102b2b7836 */ /* 0x000fca0000000000 */
[----:B------:R-:W-:Y:S01]  /*4150*/  ISETP.NE.AND P0, PT, R43, UR5, PT ;  /* 0x000000052b007c0c */ /* 0x000fe2000bf05270 */
[----:B--2---:R0:W-:Y:S04]  /*4160*/  STG.E desc[UR10][R44.64], R8 ;  /* 0x000000082c007986 */ /* 0x0041e8000c10190a */
[----:B------:R0:W-:Y:S04]  /*4170*/  STG.E desc[UR10][R44.64+0x4], R9 ;  /* 0x000004092c007986 */ /* 0x0001e8000c10190a */
[----:B------:R0:W-:Y:S04]  /*4180*/  STG.E desc[UR10][R44.64+0x8], R10 ;  /* 0x0000080a2c007986 */ /* 0x0001e8000c10190a */
[----:B------:R0:W-:Y:S04]  /*4190*/  STG.E desc[UR10][R44.64+0xc], R11 ;  /* 0x00000c0b2c007986 */ /* 0x0001e8000c10190a */
[----:B---3--:R0:W-:Y:S04]  /*41a0*/  STG.E desc[UR10][R44.64+0x10], R12 ;  /* 0x0000100c2c007986 */ /* 0x0081e8000c10190a */
[----:B------:R0:W-:Y:S04]  /*41b0*/  STG.E desc[UR10][R44.64+0x14], R13 ;  /* 0x0000140d2c007986 */ /* 0x0001e8000c10190a */
[----:B------:R0:W-:Y:S04]  /*41c0*/  STG.E desc[UR10][R44.64+0x18], R14 ;  /* 0x0000180e2c007986 */ /* 0x0001e8000c10190a */
[----:B------:R0:W-:Y:S04]  /*41d0*/  STG.E desc[UR10][R44.64+0x1c], R15 ;  /* 0x00001c0f2c007986 */ /* 0x0001e8000c10190a */
[----:B----4-:R0:W-:Y:S04]  /*41e0*/  STG.E desc[UR10][R44.64+0x20], R16 ;  /* 0x000020102c007986 */ /* 0x0101e8000c10190a */
[----:B------:R0:W-:Y:S04]  /*41f0*/  STG.E desc[UR10][R44.64+0x24], R17 ;  /* 0x000024112c007986 */ /* 0x0001e8000c10190a */
[----:B------:R0:W-:Y:S04]  /*4200*/  STG.E desc[UR10][R44.64+0x28], R18 ;  /* 0x000028122c007986 */ /* 0x0001e8000c10190a */
[----:B------:R0:W-:Y:S04]  /*4210*/  STG.E desc[UR10][R44.64+0x2c], R19 ;  /* 0x00002c132c007986 */ /* 0x0001e8000c10190a */
[----:B-----5:R0:W-:Y:S04]  /*4220*/  STG.E desc[UR10][R44.64+0x30], R20 ;  /* 0x000030142c007986 */ /* 0x0201e8000c10190a */
[----:B------:R0:W-:Y:S04]  /*4230*/  STG.E desc[UR10][R44.64+0x34], R21 ;  /* 0x000034152c007986 */ /* 0x0001e8000c10190a */
[----:B------:R0:W-:Y:S04]  /*4240*/  STG.E desc[UR10][R44.64+0x38], R22 ;  /* 0x000038162c007986 */ /* 0x0001e8000c10190a */
[----:B------:R0:W-:Y:S01]  /*4250*/  STG.E desc[UR10][R44.64+0x3c], R23 ;  /* 0x00003c172c007986 */ /* 0x0001e2000c10190a */
[----:B------:R-:W-:Y:S05]  /*4260*/  @P0 BRA `(.L_x_66) ;  /* 0xfffffffc00980947 */ /* 0x000fea000383ffff */
[----:B------:R-:W-:-:S05]  /*4270*/  UMOV UR4, UR5 ;  /* 0x0000000500047c82 */ /* 0x000fca0008000000 */
.L_x_65:
[----:B------:R-:W-:-:S09]  /*4280*/  UISETP.NE.AND UP0, UPT, UR16, URZ, UPT ;  /* 0x000000ff1000728c */ /* 0x000fd2000bf05270 */
[----:B------:R-:W-:Y:S05]  /*4290*/  BRA.U !UP0, `(.L_x_51) ;  /* 0x0000000108bc7547 */ /* 0x000fea000b800000 */
[----:B------:R-:W-:Y:S02]  /*42a0*/  UIADD3 UR8, UPT, UPT, UR16, -0x1, URZ ;  /* 0xffffffff10087890 */ /* 0x000fe4000fffe0ff */
[----:B------:R-:W-:Y:S02]  /*42b0*/  UISETP.NE.AND UP1, UPT, UR22, URZ, UPT ;  /* 0x000000ff1600728c */ /* 0x000fe4000bf25270 */
[----:B------:R-:W-:-:S09]  /*42c0*/  UISETP.GE.U32.AND UP0, UPT, UR8, 0x7, UPT ;  /* 0x000000070800788c */ /* 0x000fd2000bf06070 */
[----:B------:R-:W-:Y:S05]  /*42d0*/  BRA.U !UP0, `(.L_x_67) ;  /* 0x00000001083c7547 */ /* 0x000fea000b800000 */
[----:B------:R-:W-:-:S09]  /*42e0*/  ULEA UR8, UR4, UR19, 0x2 ;  /* 0x0000001304087291 */ /* 0x000fd2000f8e10ff */
[----:B0-----:R-:W2:Y:S04]  /*42f0*/  LDL.128 R8, [UR8] ;  /* 0x00000008ff087983 */ /* 0x001ea80008100c00 */
[----:B------:R-:W3:Y:S01]  /*4300*/  LDL.128 R12, [UR8+0x10] ;  /* 0x00001008ff0c7983 */ /* 0x000ee20008100c00 */
[----:B------:R-:W-:-:S05]  /*4310*/  MOV R17, UR24 ;  /* 0x0000001800117c02 */ /* 0x000fca0008000f00 */
[----:B------:R-:W-:Y:S01]  /*4320*/  IMAD R17, R42, R17, UR4 ;  /* 0x000000042a117e24 */ /* 0x000fe2000f8e0211 */
[----:B------:R-:W-:-:S03]  /*4330*/  UIADD3 UR4, UPT, UPT, UR4, 0x8, URZ ;  /* 0x0000000804047890 */ /* 0x000fc6000fffe0ff */
[----:B------:R-:W-:-:S05]  /*4340*/  IMAD.WIDE R16, R17, 0x4, R36 ;  /* 0x0000000411107825 */ /* 0x000fca00078e0224 */
[----:B--2---:R1:W-:Y:S04]  /*4350*/  STG.E desc[UR10][R16.64], R8 ;  /* 0x0000000810007986 */ /* 0x0043e8000c10190a */
[----:B------:R1:W-:Y:S04]  /*4360*/  STG.E desc[UR10][R16.64+0x4], R9 ;  /* 0x0000040910007986 */ /* 0x0003e8000c10190a */
[----:B------:R1:W-:Y:S04]  /*4370*/  STG.E desc[UR10][R16.64+0x8], R10 ;  /* 0x0000080a10007986 */ /* 0x0003e8000c10190a */
[----:B------:R1:W-:Y:S04]  /*4380*/  STG.E desc[UR10][R16.64+0xc], R11 ;  /* 0x00000c0b10007986 */ /* 0x0003e8000c10190a */
[----:B---3--:R1:W-:Y:S04]  /*4390*/  STG.E desc[UR10][R16.64+0x10], R12 ;  /* 0x0000100c10007986 */ /* 0x0083e8000c10190a */
[----:B------:R1:W-:Y:S04]  /*43a0*/  STG.E desc[UR10][R16.64+0x14], R13 ;  /* 0x0000140d10007986 */ /* 0x0003e8000c10190a */
[----:B------:R1:W-:Y:S04]  /*43b0*/  STG.E desc[UR10][R16.64+0x18], R14 ;  /* 0x0000180e10007986 */ /* 0x0003e8000c10190a */
[----:B------:R1:W-:Y:S02]  /*43c0*/  STG.E desc[UR10][R16.64+0x1c], R15 ;  /* 0x00001c0f10007986 */ /* 0x0003e4000c10190a */
.L_x_67:
[----:B------:R-:W-:Y:S05]  /*43d0*/  BRA.U !UP1, `(.L_x_51) ;  /* 0x00000001096c7547 */ /* 0x000fea000b800000 */
[----:B------:R-:W-:Y:S02]  /*43e0*/  UISETP.GE.U32.AND UP0, UPT, UR23, 0x3, UPT ;  /* 0x000000031700788c */ /* 0x000fe4000bf06070 */
[----:B------:R-:W-:-:S07]  /*43f0*/  UISETP.NE.AND UP1, UPT, UR21, URZ, UPT ;  /* 0x000000ff1500728c */ /* 0x000fce000bf25270 */
[----:B------:R-:W-:Y:S05]  /*4400*/  BRA.U !UP0, `(.L_x_68) ;  /* 0x0000000108287547 */ /* 0x000fea000b800000 */
[----:B------:R-:W-:-:S09]  /*4410*/  ULEA UR8, UR4, UR19, 0x2 ;  /* 0x0000001304087291 */ /* 0x000fd2000f8e10ff */
[----:B01----:R-:W2:Y:S01]  /*4420*/  LDL.128 R8, [UR8] ;  /* 0x00000008ff087983 */ /* 0x003ea20008100c00 */
[----:B------:R-:W-:-:S05]  /*4430*/  MOV R13, UR24 ;  /* 0x00000018000d7c02 */ /* 0x000fca0008000f00 */
[----:B------:R-:W-:Y:S01]  /*4440*/  IMAD R13, R42, R13, UR4 ;  /* 0x000000042a0d7e24 */ /* 0x000fe2000f8e020d */
[----:B------:R-:W-:-:S03]  /*4450*/  UIADD3 UR4, UPT, UPT, UR4, 0x4, URZ ;  /* 0x0000000404047890 */ /* 0x000fc6000fffe0ff */
[----:B------:R-:W-:-:S05]  /*4460*/  IMAD.WIDE R12, R13, 0x4, R36 ;  /* 0x000000040d0c7825 */ /* 0x000fca00078e0224 */
[----:B--2---:R2:W-:Y:S04]  /*4470*/  STG.E desc[UR10][R12.64], R8 ;  /* 0x000000080c007986 */ /* 0x0045e8000c10190a */
[----:B------:R2:W-:Y:S04]  /*4480*/  STG.E desc[UR10][R12.64+0x4], R9 ;  /* 0x000004090c007986 */ /* 0x0005e8000c10190a */
[----:B------:R2:W-:Y:S04]  /*4490*/  STG.E desc[UR10][R12.64+0x8], R10 ;  /* 0x0000080a0c007986 */ /* 0x0005e8000c10190a */
[----:B------:R2:W-:Y:S02]  /*44a0*/  STG.E desc[UR10][R12.64+0xc], R11 ;  /* 0x00000c0b0c007986 */ /* 0x0005e4000c10190a */
.L_x_68:
[----:B------:R-:W-:Y:S05]  /*44b0*/  BRA.U !UP1, `(.L_x_51) ;  /* 0x0000000109347547 */ /* 0x000fea000b800000 */
[----:B------:R-:W-:-:S09]  /*44c0*/  ULEA UR8, UR4, UR19, 0x2 ;  /* 0x0000001304087291 */ /* 0x000fd2000f8e10ff */
[----:B012---:R-:W2:Y:S01]  /*44d0*/  LDL.64 R8, [UR8] ;  /* 0x00000008ff087983 */ /* 0x007ea20008100a00 */
[----:B------:R-:W-:Y:S01]  /*44e0*/  IMAD.U32 R11, RZ, RZ, UR24 ;  /* 0x00000018ff0b7e24 */ /* 0x000fe2000f8e00ff */
[----:B------:R-:W-:-:S03]  /*44f0*/  UISETP.NE.AND UP0, UPT, UR21, 0x1, UPT ;  /* 0x000000011500788c */ /* 0x000fc6000bf05270 */
[----:B------:R-:W-:-:S04]  /*4500*/  IMAD R11, R42, R11, UR4 ;  /* 0x000000042a0b7e24 */ /* 0x000fc8000f8e020b */
[----:B------:R-:W-:-:S05]  /*4510*/  IMAD.WIDE R10, R11, 0x4, R36 ;  /* 0x000000040b0a7825 */ /* 0x000fca00078e0224 */
[----:B--2---:R3:W-:Y:S01]  /*4520*/  STG.E desc[UR10][R10.64], R8 ;  /* 0x000000080a007986 */ /* 0x0047e2000c10190a */
[----:B------:R-:W-:Y:S05]  /*4530*/  BRA.U !UP0, `(.L_x_51) ;  /* 0x0000000108147547 */ /* 0x000fea000b800000 */
[----:B------:R-:W2:Y:S01]  /*4540*/  LDL R13, [UR8+0x8] ;  /* 0x00000808ff0d7983 */ /* 0x000ea20008100800 */
[----:B------:R-:W-:-:S03]  /*4550*/  UISETP.NE.AND UP0, UPT, UR21, 0x2, UPT ;  /* 0x000000021500788c */ /* 0x000fc6000bf05270 */
[----:B------:R4:W-:Y:S03]  /*4560*/  STG.E desc[UR10][R10.64+0x4], R9 ;  /* 0x000004090a007986 */ /* 0x0009e6000c10190a */
[----:B------:R-:W-:-:S13]  /*4570*/  PLOP3.LUT P0, PT, PT, PT, UP0, 0x80, 0x8 ;  /* 0x000000000008781c */ /* 0x000fda0003f0f008 */
[----:B--2---:R4:W-:Y:S02]  /*4580*/  @P0 STG.E desc[UR10][R10.64+0x8], R13 ;  /* 0x0000080d0a000986 */ /* 0x0049e4000c10190a */
.L_x_51:
[----:B01234-:R-:W-:Y:S02]  /*4590*/  IADD3 R11, PT, PT, R25, R28, RZ ;  /* 0x0000001c190b7210 */ /* 0x01ffe40007ffe0ff */
[----:B------:R-:W-:-:S03]  /*45a0*/  IADD3 R28, PT, PT, R28, UR9, RZ ;  /* 0x000000091c1c7c10 */ /* 0x000fc6000fffe0ff */
[----:B------:R-:W-:Y:S01]  /*45b0*/  IMAD.WIDE R8, R11, 0x4, R34 ;  /* 0x000000040b087825 */ /* 0x000fe200078e0222 */
[----:B------:R-:W-:-:S03]  /*45c0*/  ISETP.GE.AND P0, PT, R28, R24, PT ;  /* 0x000000181c00720c */ /* 0x000fc60003f06270 */
[----:B------:R-:W-:Y:S01]  /*45d0*/  IMAD.WIDE R10, R11, 0x4, R32 ;  /* 0x000000040b0a7825 */ /* 0x000fe200078e0220 */
[----:B------:R0:W-:Y:S04]  /*45e0*/  STG.E desc[UR10][R8.64], R41 ;  /* 0x0000002908007986 */ /* 0x0001e8000c10190a */
[----:B------:R0:W-:Y:S05]  /*45f0*/  STG.E desc[UR10][R10.64], R40 ;  /* 0x000000280a007986 */ /* 0x0001ea000c10190a */
[----:B------:R-:W-:Y:S05]  /*4600*/  @!P0 BRA `(.L_x_69) ;  /* 0xffffffd000ec8947 */ /* 0x000fea000383ffff */
.L_x_20:
[----:B------:R-:W-:Y:S05]  /*4610*/  BSYNC.RECONVERGENT B1 ;  /* 0x0000000000017941 */ /* 0x000fea0003800200 */
.L_x_19:
[----:B------:R-:W-:Y:S01]  /*4620*/  BAR.SYNC.DEFER_BLOCKING 0x0 ;  /* 0x0000000000007b1d */ /* 0x000fe20000010000 */
[----:B------:R-:W-:-:S05]  /*4630*/  IMAD.IADD R29, R29, 0x1, -R27 ;  /* 0x000000011d1d7824 */ /* 0x000fca00078e0a1b */
[----:B------:R-:W-:Y:S05]  /*4640*/  @P1 BRA `(.L_x_70) ;  /* 0xffffffcc00c41947 */ /* 0x000fea000383ffff */
[----:B------:R-:W-:Y:S05]  /*4650*/  EXIT ;  /* 0x000000000000794d */ /* 0x000fea0003800000 */
        .weak           $__internal_0_$__cuda_sm20_rcp_rn_f32_slowpath
        .type           $__internal_0_$__cuda_sm20_rcp_rn_f32_slowpath,@function
        .size           $__internal_0_$__cuda_sm20_rcp_rn_f32_slowpath,($__internal_1_$__cuda_sm20_sqrt_rn_f32_slowpath - $__internal_0_$__cuda_sm20_rcp_rn_f32_slowpath)
$__internal_0_$__cuda_sm20_rcp_rn_f32_slowpath:
[----:B------:R-:W-:-:S04]  /*4660*/  SHF.L.U32 R5, R4, 0x1, RZ ;  /* 0x0000000104057819 */ /* 0x000fc800000006ff */
[----:B------:R-:W-:-:S04]  /*4670*/  SHF.R.U32.HI R11, RZ, 0x18, R5 ;  /* 0x00000018ff0b7819 */ /* 0x000fc80000011605 */
[----:B------:R-:W-:-:S13]  /*4680*/  ISETP.NE.U32.AND P0, PT, R11, RZ, PT ;  /* 0x000000ff0b00720c */ /* 0x000fda0003f05070 */
[----:B------:R-:W-:Y:S05]  /*4690*/  @P0 BRA `(.L_x_71) ;  /* 0x00000000002c0947 */ /* 0x000fea0003800000 */
[----:B------:R-:W-:-:S04]  /*46a0*/  SHF.L.U32 R5, R4, 0x1, RZ ;  /* 0x0000000104057819 */ /* 0x000fc800000006ff */
[----:B------:R-:W-:-:S13]  /*46b0*/  ISETP.NE.AND P0, PT, R5, RZ, PT ;  /* 0x000000ff0500720c */ /* 0x000fda0003f05270 */
[----:B------:R0:W1:Y:S01]  /*46c0*/  @!P0 MUFU.RCP R5, R4 ;  /* 0x0000000400058308 */ /* 0x0000620000001000 */
[----:B------:R-:W-:Y:S05]  /*46d0*/  @!P0 BRA `(.L_x_72) ;  /* 0x0000000000a48947 */ /* 0x000fea0003800000 */
[----:B------:R-:W-:-:S04]  /*46e0*/  FFMA R7, R4, 1.84467440737095516160e+19, RZ ;  /* 0x5f80000004077823 */ /* 0x000fc800000000ff */
[----:B0-----:R-:W1:Y:S02]  /*46f0*/  MUFU.RCP R4, R7 ;  /* 0x0000000700047308 */ /* 0x001e640000001000 */
[----:B-1----:R-:W-:-:S04]  /*4700*/  FFMA R5, R7, R4, -1 ;  /* 0xbf80000007057423 */ /* 0x002fc80000000004 */
[----:B------:R-:W-:-:S04]  /*4710*/  FADD.FTZ R5, -R5, -RZ ;  /* 0x800000ff05057221 */ /* 0x000fc80000010100 */
[----:B------:R-:W-:-:S04]  /*4720*/  FFMA R4, R4, R5, R4 ;  /* 0x0000000504047223 */ /* 0x000fc80000000004 */
[----:B------:R-:W-:Y:S01]  /*4730*/  FFMA R5, R4, 1.84467440737095516160e+19, RZ ;  /* 0x5f80000004057823 */ /* 0x000fe200000000ff */
[----:B------:R-:W-:Y:S06]  /*4740*/  BRA `(.L_x_72) ;  /* 0x0000000000887947 */ /* 0x000fec0003800000 */
.L_x_71:
[----:B------:R-:W-:-:S05]  /*4750*/  VIADD R13, R11, 0xffffff03 ;  /* 0xffffff030b0d7836 */ /* 0x000fca0000000000 */
[----:B------:R-:W-:-:S13]  /*4760*/  ISETP.GT.U32.AND P0, PT, R13, 0x1, PT ;  /* 0x000000010d00780c */ /* 0x000fda0003f04070 */
[----:B------:R-:W-:Y:S05]  /*4770*/  @P0 BRA `(.L_x_73) ;  /* 0x0000000000780947 */ /* 0x000fea0003800000 */
[----:B------:R-:W-:Y:S01]  /*4780*/  LOP3.LUT R5, R4, 0x7fffff, RZ, 0xc0, !PT ;  /* 0x007fffff04057812 */ /* 0x000fe200078ec0ff */
[----:B------:R-:W-:-:S03]  /*4790*/  HFMA2 R10, -RZ, RZ, 0, 1.78813934326171875e-07 ;  /* 0x00000003ff0a7431 */ /* 0x000fc600000001ff */
[----:B------:R-:W-:-:S04]  /*47a0*/  LOP3.LUT R5, R5, 0x3f800000, RZ, 0xfc, !PT ;  /* 0x3f80000005057812 */ /* 0x000fc800078efcff */
[----:B------:R-:W0:Y:S01]  /*47b0*/  MUFU.RCP R8, R5 ;  /* 0x0000000500087308 */ /* 0x000e220000001000 */
[----:B------:R-:W-:Y:S01]  /*47c0*/  SHF.L.U32 R10, R10, R13, RZ ;  /* 0x0000000d0a0a7219 */ /* 0x000fe200000006ff */
[----:B0-----:R-:W-:-:S04]  /*47d0*/  FFMA R7, R5, R8, -1 ;  /* 0xbf80000005077423 */ /* 0x001fc80000000008 */
[----:B------:R-:W-:-:S04]  /*47e0*/  FADD.FTZ R7, -R7, -RZ ;  /* 0x800000ff07077221 */ /* 0x000fc80000010100 */
[CCC-:B------:R-:W-:Y:S01]  /*47f0*/  FFMA.RM R9, R8.reuse, R7.reuse, R8.reuse ;  /* 0x0000000708097223 */ /* 0x1c0fe20000004008 */
[----:B------:R-:W-:-:S04]  /*4800*/  FFMA.RP R8, R8, R7, R8 ;  /* 0x0000000708087223 */ /* 0x000fc80000008008 */
[C---:B------:R-:W-:Y:S02]  /*4810*/  LOP3.LUT R7, R9.reuse, 0x7fffff, RZ, 0xc0, !PT ;  /* 0x007fffff09077812 */ /* 0x040fe400078ec0ff */
[----:B------:R-:W-:Y:S02]  /*4820*/  FSETP.NEU.FTZ.AND P0, PT, R9, R8, PT ;  /* 0x000000080900720b */ /* 0x000fe40003f1d000 */
[----:B------:R-:W-:Y:S02]  /*4830*/  LOP3.LUT R7, R7, 0x800000, RZ, 0xfc, !PT ;  /* 0x0080000007077812 */ /* 0x000fe400078efcff */
[----:B------:R-:W-:Y:S02]  /*4840*/  SEL R8, RZ, 0xffffffff, !P0 ;  /* 0xffffffffff087807 */ /* 0x000fe40004000000 */
[----:B------:R-:W-:Y:S02]  /*4850*/  LOP3.LUT R10, R10, R7, RZ, 0xc0, !PT ;  /* 0x000000070a0a7212 */ /* 0x000fe400078ec0ff */
[----:B------:R-:W-:-:S02]  /*4860*/  IADD3 R8, PT, PT, -R8, RZ, RZ ;  /* 0x000000ff08087210 */ /* 0x000fc40007ffe1ff */
[-C--:B------:R-:W-:Y:S02]  /*4870*/  SHF.R.U32.HI R10, RZ, R13.reuse, R10 ;  /* 0x0000000dff0a7219 */ /* 0x080fe4000001160a */
[----:B------:R-:W-:Y:S02]  /*4880*/  LOP3.LUT P1, RZ, R8, R13, R7, 0xf8, !PT ;  /* 0x0000000d08ff7212 */ /* 0x000fe4000782f807 */
[C---:B------:R-:W-:Y:S02]  /*4890*/  LOP3.LUT P0, RZ, R10.reuse, 0x1, RZ, 0xc0, !PT ;  /* 0x000000010aff7812 */ /* 0x040fe4000780c0ff */
[----:B------:R-:W-:Y:S02]  /*48a0*/  LOP3.LUT P2, RZ, R10, 0x2, RZ, 0xc0, !PT ;  /* 0x000000020aff7812 */ /* 0x000fe4000784c0ff */
[----:B------:R-:W-:Y:S02]  /*48b0*/  IADD3 R8, PT, PT, R11, -0xfc, RZ ;  /* 0xffffff040b087810 */ /* 0x000fe40007ffe0ff */
[----:B------:R-:W-:-:S02]  /*48c0*/  PLOP3.LUT P0, PT, P0, P1, P2, 0xe0, 0x0 ;  /* 0x000000000000781c */ /* 0x000fc40000703c20 */
[----:B------:R-:W-:Y:S02]  /*48d0*/  LOP3.LUT P1, RZ, R4, 0x7fffff, RZ, 0xc0, !PT ;  /* 0x007fffff04ff7812 */ /* 0x000fe4000782c0ff */
[----:B------:R-:W-:-:S05]  /*48e0*/  SEL R5, RZ, 0x1, !P0 ;  /* 0x00000001ff057807 */ /* 0x000fca0004000000 */
[----:B------:R-:W-:-:S05]  /*48f0*/  IMAD.MOV R5, RZ, RZ, -R5 ;  /* 0x000000ffff057224 */ /* 0x000fca00078e0a05 */
[----:B------:R-:W-:Y:S02]  /*4900*/  ISETP.GE.AND P0, PT, R5, RZ, PT ;  /* 0x000000ff0500720c */ /* 0x000fe40003f06270 */
[----:B------:R-:W-:-:S11]  /*4910*/  SHF.R.U32.HI R5, RZ, R8, R7 ;  /* 0x00000008ff057219 */ /* 0x000fd60000011607 */
[----:B------:R-:W-:-:S05]  /*4920*/  @!P0 IADD3 R5, PT, PT, R5, 0x1, RZ ;  /* 0x0000000105058810 */ /* 0x000fca0007ffe0ff */
[----:B------:R-:W-:-:S05]  /*4930*/  @!P1 IMAD.SHL.U32 R5, R5, 0x2, RZ ;  /* 0x0000000205059824 */ /* 0x000fca00078e00ff */
[----:B------:R-:W-:Y:S01]  /*4940*/  LOP3.LUT R5, R5, 0x80000000, R4, 0xf8, !PT ;  /* 0x8000000005057812 */ /* 0x000fe200078ef804 */
[----:B------:R-:W-:Y:S06]  /*4950*/  BRA `(.L_x_72) ;  /* 0x0000000000047947 */ /* 0x000fec0003800000 */
.L_x_73:
[----:B------:R2:W3:Y:S02]  /*4960*/  MUFU.RCP R5, R4 ;  /* 0x0000000400057308 */ /* 0x0004e40000001000 */
.L_x_72:
[----:B------:R-:W-:-:S04]  /*4970*/  MOV R7, 0x0 ;  /* 0x0000000000077802 */ /* 0x000fc80000000f00 */
[----:B0123--:R-:W-:Y:S05]  /*4980*/  RET.REL.NODEC R6 `(_Z23flash_attention_forwardPKfS0_S0_PfS1_S1_iiiii) ;  /* 0xffffffb4069c7950 */ /* 0x00ffea0003c3ffff */
        .weak           $__internal_1_$__cuda_sm20_sqrt_rn_f32_slowpath
        .type           $__internal_1_$__cuda_sm20_sqrt_rn_f32_slowpath,@function
        .size           $__internal_1_$__cuda_sm20_sqrt_rn_f32_slowpath,($__internal_2_$__cuda_sm3x_div_rn_noftz_f32_slowpath - $__internal_1_$__cuda_sm20_sqrt_rn_f32_slowpath)
$__internal_1_$__cuda_sm20_sqrt_rn_f32_slowpath:
[----:B------:R-:W-:-:S13]  /*4990*/  LOP3.LUT P0, RZ, R4, 0x7fffffff, RZ, 0xc0, !PT ;  /* 0x7fffffff04ff7812 */ /* 0x000fda000780c0ff */
[----:B------:R-:W-:Y:S01]  /*49a0*/  @!P0 MOV R5, R4 ;  /* 0x0000000400058202 */ /* 0x000fe20000000f00 */
[----:B------:R-:W-:Y:S06]  /*49b0*/  @!P0 BRA `(.L_x_74) ;  /* 0x0000000000448947 */ /* 0x000fec0003800000 */
[----:B------:R-:W-:-:S13]  /*49c0*/  FSETP.GEU.FTZ.AND P0, PT, R4, RZ, PT ;  /* 0x000000ff0400720b */ /* 0x000fda0003f1e000 */
[----:B------:R-:W-:Y:S01]  /*49d0*/  @!P0 IMAD.MOV.U32 R5, RZ, RZ, 0x7fffffff ;  /* 0x7fffffffff058424 */ /* 0x000fe200078e00ff */
[----:B------:R-:W-:Y:S06]  /*49e0*/  @!P0 BRA `(.L_x_74) ;  /* 0x0000000000388947 */ /* 0x000fec0003800000 */
[----:B------:R-:W-:-:S13]  /*49f0*/  FSETP.GTU.FTZ.AND P0, PT, |R4|, +INF , PT ;  /* 0x7f8000000400780b */ /* 0x000fda0003f1c200 */
[----:B------:R-:W-:Y:S01]  /*4a00*/  @P0 FADD.FTZ R5, R4, 1 ;  /* 0x3f80000004050421 */ /* 0x000fe20000010000 */
[----:B------:R-:W-:Y:S06]  /*4a10*/  @P0 BRA `(.L_x_74) ;  /* 0x00000000002c0947 */ /* 0x000fec0003800000 */
[----:B------:R-:W-:-:S13]  /*4a20*/  FSETP.NEU.FTZ.AND P0, PT, |R4|, +INF , PT ;  /* 0x7f8000000400780b */ /* 0x000fda0003f1d200 */
[----:B------:R-:W-:Y:S01]  /*4a30*/  @!P0 MOV R5, R4 ;  /* 0x0000000400058202 */ /* 0x000fe20000000f00 */
[----:B------:R-:W-:Y:S06]  /*4a40*/  @!P0 BRA `(.L_x_74) ;  /* 0x0000000000208947 */ /* 0x000fec0003800000 */
[----:B------:R-:W-:-:S04]  /*4a50*/  FFMA R4, R4, 1.84467440737095516160e+19, RZ ;  /* 0x5f80000004047823 */ /* 0x000fc800000000ff */
[----:B------:R-:W0:Y:S02]  /*4a60*/  MUFU.RSQ R5, R4 ;  /* 0x0000000400057308 */ /* 0x000e240000001400 */
[----:B0-----:R-:W-:Y:S01]  /*4a70*/  FMUL.FTZ R7, R4, R5 ;  /* 0x0000000504077220 */ /* 0x001fe20000410000 */
[----:B------:R-:W-:-:S03]  /*4a80*/  FMUL.FTZ R5, R5, 0.5 ;  /* 0x3f00000005057820 */ /* 0x000fc60000410000 */
[----:B------:R-:W-:-:S04]  /*4a90*/  FADD.FTZ R6, -R7, -RZ ;  /* 0x800000ff07067221 */ /* 0x000fc80000010100 */
[----:B------:R-:W-:-:S04]  /*4aa0*/  FFMA R6, R7, R6, R4 ;  /* 0x0000000607067223 */ /* 0x000fc80000000004 */
[----:B------:R-:W-:-:S04]  /*4ab0*/  FFMA R5, R6, R5, R7 ;  /* 0x0000000506057223 */ /* 0x000fc80000000007 */
[----:B------:R-:W-:-:S07]  /*4ac0*/  FMUL.FTZ R5, R5, 2.3283064365386962891e-10 ;  /* 0x2f80000005057820 */ /* 0x000fce0000410000 */
.L_x_74:
[----:B------:R-:W-:Y:S01]  /*4ad0*/  MOV R6, R5 ;  /* 0x0000000500067202 */ /* 0x000fe20000000f00 */
[----:B------:R-:W-:Y:S02]  /*4ae0*/  HFMA2 R5, -RZ, RZ, 0, 0 ;  /* 0x00000000ff057431 */ /* 0x000fe400000001ff */
[----:B------:R-:W-:-:S04]  /*4af0*/  IMAD.MOV.U32 R4, RZ, RZ, R8 ;  /* 0x000000ffff047224 */ /* 0x000fc800078e0008 */
[----:B------:R-:W-:Y:S05]  /*4b00*/  RET.REL.NODEC R4 `(_Z23flash_attention_forwardPKfS0_S0_PfS1_S1_iiiii) ;  /* 0xffffffb4043c7950 */ /* 0x000fea0003c3ffff */
        .weak           $__internal_2_$__cuda_sm3x_div_rn_noftz_f32_slowpath
        .type           $__internal_2_$__cuda_sm3x_div_rn_noftz_f32_slowpath,@function
        .size           $__internal_2_$__cuda_sm3x_div_rn_noftz_f32_slowpath,(.L_x_89 - $__internal_2_$__cuda_sm3x_div_rn_noftz_f32_slowpath)
$__internal_2_$__cuda_sm3x_div_rn_noftz_f32_slowpath:
[----:B------:R-:W-:Y:S01]  /*4b10*/  SHF.R.U32.HI R11, RZ, 0x17, R41 ;  /* 0x00000017ff0b7819 */ /* 0x000fe20000011629 */
[----:B------:R-:W-:Y:S01]  /*4b20*/  BSSY.RECONVERGENT B2, `(.L_x_75) ;  /* 0x0000063000027945 */ /* 0x000fe20003800200 */
[----:B------:R-:W-:Y:S02]  /*4b30*/  SHF.R.U32.HI R14, RZ, 0x17, R8 ;  /* 0x00000017ff0e7819 */ /* 0x000fe40000011608 */
[----:B------:R-:W-:Y:S02]  /*4b40*/  LOP3.LUT R11, R11, 0xff, RZ, 0xc0, !PT ;  /* 0x000000ff0b0b7812 */ /* 0x000fe400078ec0ff */
[----:B------:R-:W-:Y:S02]  /*4b50*/  LOP3.LUT R14, R14, 0xff, RZ, 0xc0, !PT ;  /* 0x000000ff0e0e7812 */ /* 0x000fe400078ec0ff */
[----:B------:R-:W-:Y:S02]  /*4b60*/  IADD3 R16, PT, PT, R11, -0x1, RZ ;  /* 0xffffffff0b107810 */ /* 0x000fe40007ffe0ff */
[----:B------:R-:W-:Y:S01]  /*4b70*/  MOV R13, R41 ;  /* 0x00000029000d7202 */ /* 0x000fe20000000f00 */
[----:B------:R-:W-:Y:S01]  /*4b80*/  VIADD R15, R14, 0xffffffff ;  /* 0xffffffff0e0f7836 */ /* 0x000fe20000000000 */
[----:B------:R-:W-:-:S04]  /*4b90*/  ISETP.GT.U32.AND P0, PT, R16, 0xfd, PT ;  /* 0x000000fd1000780c */ /* 0x000fc80003f04070 */
[----:B------:R-:W-:-:S13]  /*4ba0*/  ISETP.GT.U32.OR P0, PT, R15, 0xfd, P0 ;  /* 0x000000fd0f00780c */ /* 0x000fda0000704470 */
[----:B------:R-:W-:Y:S01]  /*4bb0*/  @!P0 MOV R9, RZ ;  /* 0x000000ff00098202 */ /* 0x000fe20000000f00 */
[----:B------:R-:W-:Y:S06]  /*4bc0*/  @!P0 BRA `(.L_x_76) ;  /* 0x00000000005c8947 */ /* 0x000fec0003800000 */
[----:B------:R-:W-:Y:S02]  /*4bd0*/  FSETP.GTU.FTZ.AND P0, PT, |R8|, +INF , PT ;  /* 0x7f8000000800780b */ /* 0x000fe40003f1c200 */
[----:B------:R-:W-:-:S04]  /*4be0*/  FSETP.GTU.FTZ.AND P3, PT, |R41|, +INF , PT ;  /* 0x7f8000002900780b */ /* 0x000fc80003f7c200 */
[----:B------:R-:W-:-:S13]  /*4bf0*/  PLOP3.LUT P0, PT, P0, P3, PT, 0xf8, 0x8f ;  /* 0x00000000008f781c */ /* 0x000fda0000707f70 */
[----:B------:R-:W-:Y:S05]  /*4c00*/  @P0 BRA `(.L_x_77) ;  /* 0x00000004004c0947 */ /* 0x000fea0003800000 */
[----:B------:R-:W-:-:S13]  /*4c10*/  LOP3.LUT P0, RZ, R13, 0x7fffffff, R8, 0xc8, !PT ;  /* 0x7fffffff0dff7812 */ /* 0x000fda000780c808 */
[----:B------:R-:W-:Y:S05]  /*4c20*/  @!P0 BRA `(.L_x_78) ;  /* 0x00000004003c8947 */ /* 0x000fea0003800000 */
[C---:B------:R-:W-:Y:S02]  /*4c30*/  FSETP.NEU.FTZ.AND P3, PT, |R8|.reuse, +INF , PT ;  /* 0x7f8000000800780b */ /* 0x040fe40003f7d200 */
[----:B------:R-:W-:Y:S02]  /*4c40*/  FSETP.NEU.FTZ.AND P4, PT, |R41|, +INF , PT ;  /* 0x7f8000002900780b */ /* 0x000fe40003f9d200 */
[----:B------:R-:W-:-:S11]  /*4c50*/  FSETP.NEU.FTZ.AND P0, PT, |R8|, +INF , PT ;  /* 0x7f8000000800780b */ /* 0x000fd60003f1d200 */
[----:B------:R-:W-:Y:S05]  /*4c60*/  @!P4 BRA !P3, `(.L_x_78) ;  /* 0x00000004002cc947 */ /* 0x000fea0005800000 */
[----:B------:R-:W-:-:S04]  /*4c70*/  LOP3.LUT P3, RZ, R8, 0x7fffffff, RZ, 0xc0, !PT ;  /* 0x7fffffff08ff7812 */ /* 0x000fc8000786c0ff */
[----:B------:R-:W-:-:S13]  /*4c80*/  PLOP3.LUT P3, PT, P4, P3, PT, 0x2f, 0xf2 ;  /* 0x0000000000f2781c */ /* 0x000fda0002766577 */
[----:B------:R-:W-:Y:S05]  /*4c90*/  @P3 BRA `(.L_x_79) ;  /* 0x0000000400183947 */ /* 0x000fea0003800000 */
[----:B------:R-:W-:-:S04]  /*4ca0*/  LOP3.LUT P3, RZ, R13, 0x7fffffff, RZ, 0xc0, !PT ;  /* 0x7fffffff0dff7812 */ /* 0x000fc8000786c0ff */
[----:B------:R-:W-:-:S13]  /*4cb0*/  PLOP3.LUT P0, PT, P0, P3, PT, 0x2f, 0xf2 ;  /* 0x0000000000f2781c */ /* 0x000fda0000706577 */
[----:B------:R-:W-:Y:S05]  /*4cc0*/  @P0 BRA `(.L_x_80) ;  /* 0x0000000400000947 */ /* 0x000fea0003800000 */
[----:B------:R-:W-:Y:S02]  /*4cd0*/  ISETP.GE.AND P0, PT, R15, RZ, PT ;  /* 0x000000ff0f00720c */ /* 0x000fe40003f06270 */
[----:B------:R-:W-:-:S11]  /*4ce0*/  ISETP.GE.AND P3, PT, R16, RZ, PT ;  /* 0x000000ff1000720c */ /* 0x000fd60003f66270 */
[----:B------:R-:W-:Y:S01]  /*4cf0*/  @P0 IMAD.MOV.U32 R9, RZ, RZ, RZ ;  /* 0x000000ffff090224 */ /* 0x000fe200078e00ff */
[----:B------:R-:W-:Y:S01]  /*4d00*/  @!P0 MOV R9, 0xffffffc0 ;  /* 0xffffffc000098802 */ /* 0x000fe20000000f00 */
[----:B------:R-:W-:Y:S01]  /*4d10*/  @!P0 FFMA R8, R8, 1.84467440737095516160e+19, RZ ;  /* 0x5f80000008088823 */ /* 0x000fe200000000ff */
[----:B------:R-:W-:Y:S02]  /*4d20*/  @!P3 FFMA R13, R41, 1.84467440737095516160e+19, RZ ;  /* 0x5f800000290db823 */ /* 0x000fe400000000ff */
[----:B------:R-:W-:-:S07]  /*4d30*/  @!P3 IADD3 R9, PT, PT, R9, 0x40, RZ ;  /* 0x000000400909b810 */ /* 0x000fce0007ffe0ff */
.L_x_76:
[----:B------:R-:W-:Y:S01]  /*4d40*/  LEA R16, R11, 0xc0800000, 0x17 ;  /* 0xc08000000b107811 */ /* 0x000fe200078eb8ff */
[----:B------:R-:W-:Y:S01]  /*4d50*/  BSSY.RECONVERGENT B3, `(.L_x_81) ;  /* 0x0000036000037945 */ /* 0x000fe20003800200 */
[----:B------:R-:W-:-:S03]  /*4d60*/  IADD3 R14, PT, PT, R14, -0x7f, RZ ;  /* 0xffffff810e0e7810 */ /* 0x000fc60007ffe0ff */
[----:B------:R-:W-:Y:S02]  /*4d70*/  IMAD.IADD R17, R13, 0x1, -R16 ;  /* 0x000000010d117824 */ /* 0x000fe400078e0a10 */
[C---:B------:R-:W-:Y:S01]  /*4d80*/  IMAD R8, R14.reuse, -0x800000, R8 ;  /* 0xff8000000e087824 */ /* 0x040fe200078e0208 */
[----:B------:R-:W-:Y:S01]  /*4d90*/  IADD3 R14, PT, PT, R14, 0x7f, -R11 ;  /* 0x0000007f0e0e7810 */ /* 0x000fe20007ffe80b */
[----:B------:R-:W0:Y:S01]  /*4da0*/  MUFU.RCP R16, R17 ;  /* 0x0000001100107308 */ /* 0x000e220000001000 */
[----:B------:R-:W-:Y:S02]  /*4db0*/  FADD.FTZ R15, -R17, -RZ ;  /* 0x800000ff110f7221 */ /* 0x000fe40000010100 */
[----:B------:R-:W-:Y:S02]  /*4dc0*/  IADD3 R14, PT, PT, R14, R9, RZ ;  /* 0x000000090e0e7210 */ /* 0x000fe40007ffe0ff */
[----:B0-----:R-:W-:-:S04]  /*4dd0*/  FFMA R13, R16, R15, 1 ;  /* 0x3f800000100d7423 */ /* 0x001fc8000000000f */
[----:B------:R-:W-:-:S04]  /*4de0*/  FFMA R13, R16, R13, R16 ;  /* 0x0000000d100d7223 */ /* 0x000fc80000000010 */
[----:B------:R-:W-:-:S04]  /*4df0*/  FFMA R16, R8, R13, RZ ;  /* 0x0000000d08107223 */ /* 0x000fc800000000ff */
[----:B------:R-:W-:-:S04]  /*4e00*/  FFMA R18, R15, R16, R8 ;  /* 0x000000100f127223 */ /* 0x000fc80000000008 */
[----:B------:R-:W-:-:S04]  /*4e10*/  FFMA R16, R13, R18, R16 ;  /* 0x000000120d107223 */ /* 0x000fc80000000010 */
[----:B------:R-:W-:-:S04]  /*4e20*/  FFMA R15, R15, R16, R8 ;  /* 0x000000100f0f7223 */ /* 0x000fc80000000008 */
[----:B------:R-:W-:-:S05]  /*4e30*/  FFMA R8, R13, R15, R16 ;  /* 0x0000000f0d087223 */ /* 0x000fca0000000010 */
[----:B------:R-:W-:-:S04]  /*4e40*/  SHF.R.U32.HI R11, RZ, 0x17, R8 ;  /* 0x00000017ff0b7819 */ /* 0x000fc80000011608 */
[----:B------:R-:W-:-:S05]  /*4e50*/  LOP3.LUT R11, R11, 0xff, RZ, 0xc0, !PT ;  /* 0x000000ff0b0b7812 */ /* 0x000fca00078ec0ff */
[----:B------:R-:W-:-:S05]  /*4e60*/  IMAD.IADD R11, R11, 0x1, R14 ;  /* 0x000000010b0b7824 */ /* 0x000fca00078e020e */
[----:B------:R-:W-:-:S04]  /*4e70*/  IADD3 R9, PT, PT, R11, -0x1, RZ ;  /* 0xffffffff0b097810 */ /* 0x000fc80007ffe0ff */
[----:B------:R-:W-:-:S13]  /*4e80*/  ISETP.GE.U32.AND P0, PT, R9, 0xfe, PT ;  /* 0x000000fe0900780c */ /* 0x000fda0003f06070 */
[----:B------:R-:W-:Y:S05]  /*4e90*/  @!P0 BRA `(.L_x_82) ;  /* 0x0000000000808947 */ /* 0x000fea0003800000 */
[----:B------:R-:W-:-:S13]  /*4ea0*/  ISETP.GT.AND P0, PT, R11, 0xfe, PT ;  /* 0x000000fe0b00780c */ /* 0x000fda0003f04270 */
[----:B------:R-:W-:Y:S05]  /*4eb0*/  @P0 BRA `(.L_x_83) ;  /* 0x00000000006c0947 */ /* 0x000fea0003800000 */
[----:B------:R-:W-:-:S13]  /*4ec0*/  ISETP.GE.AND P0, PT, R11, 0x1, PT ;  /* 0x000000010b00780c */ /* 0x000fda0003f06270 */
[----:B------:R-:W-:Y:S05]  /*4ed0*/  @P0 BRA `(.L_x_84) ;  /* 0x0000000000740947 */ /* 0x000fea0003800000 */
[----:B------:R-:W-:Y:S02]  /*4ee0*/  ISETP.GE.AND P0, PT, R11, -0x18, PT ;  /* 0xffffffe80b00780c */ /* 0x000fe40003f06270 */
[----:B------:R-:W-:-:S11]  /*4ef0*/  LOP3.LUT R8, R8, 0x80000000, RZ, 0xc0, !PT ;  /* 0x8000000008087812 */ /* 0x000fd600078ec0ff */
[----:B------:R-:W-:Y:S05]  /*4f00*/  @!P0 BRA `(.L_x_84) ;  /* 0x0000000000688947 */ /* 0x000fea0003800000 */
[-CC-:B------:R-:W-:Y:S01]  /*4f10*/  FFMA.RZ R9, R13, R15.reuse, R16.reuse ;  /* 0x0000000f0d097223 */ /* 0x180fe2000000c010 */
[C---:B------:R-:W-:Y:S02]  /*4f20*/  ISETP.NE.AND P4, PT, R11.reuse, RZ, PT ;  /* 0x000000ff0b00720c */ /* 0x040fe40003f85270 */
[----:B------:R-:W-:Y:S02]  /*4f30*/  ISETP.NE.AND P3, PT, R11, RZ, PT ;  /* 0x000000ff0b00720c */ /* 0x000fe40003f65270 */
[----:B------:R-:W-:Y:S01]  /*4f40*/  LOP3.LUT R14, R9, 0x7fffff, RZ, 0xc0, !PT ;  /* 0x007fffff090e7812 */ /* 0x000fe200078ec0ff */
[CCC-:B------:R-:W-:Y:S01]  /*4f50*/  FFMA.RP R9, R13.reuse, R15.reuse, R16.reuse ;  /* 0x0000000f0d097223 */ /* 0x1c0fe20000008010 */
[----:B------:R-:W-:Y:S01]  /*4f60*/  FFMA.RM R16, R13, R15, R16 ;  /* 0x0000000f0d107223 */ /* 0x000fe20000004010 */
[----:B------:R-:W-:Y:S01]  /*4f70*/  IADD3 R13, PT, PT, R11, 0x20, RZ ;  /* 0x000000200b0d7810 */ /* 0x000fe20007ffe0ff */
[----:B------:R-:W-:Y:S01]  /*4f80*/  IMAD.MOV R11, RZ, RZ, -R11 ;  /* 0x000000ffff0b7224 */ /* 0x000fe200078e0a0b */
[----:B------:R-:W-:-:S02]  /*4f90*/  LOP3.LUT R14, R14, 0x800000, RZ, 0xfc, !PT ;  /* 0x008000000e0e7812 */ /* 0x000fc400078efcff */
[----:B------:R-:W-:Y:S02]  /*4fa0*/  FSETP.NEU.FTZ.AND P0, PT, R9, R16, PT ;  /* 0x000000100900720b */ /* 0x000fe40003f1d000 */
[----:B------:R-:W-:Y:S02]  /*4fb0*/  SHF.L.U32 R13, R14, R13, RZ ;  /* 0x0000000d0e0d7219 */ /* 0x000fe400000006ff */
[----:B------:R-:W-:Y:S02]  /*4fc0*/  SEL R9, R11, RZ, P4 ;  /* 0x000000ff0b097207 */ /* 0x000fe40002000000 */
[----:B------:R-:W-:Y:S02]  /*4fd0*/  ISETP.NE.AND P3, PT, R13, RZ, P3 ;  /* 0x000000ff0d00720c */ /* 0x000fe40001f65270 */
[----:B------:R-:W-:Y:S02]  /*4fe0*/  SHF.R.U32.HI R9, RZ, R9, R14 ;  /* 0x00000009ff097219 */ /* 0x000fe4000001160e */
[----:B------:R-:W-:-:S02]  /*4ff0*/  PLOP3.LUT P0, PT, P0, P3, PT, 0xf8, 0x8f ;  /* 0x00000000008f781c */ /* 0x000fc40000707f70 */
[----:B------:R-:W-:Y:S02]  /*5000*/  SHF.R.U32.HI R14, RZ, 0x1, R9 ;  /* 0x00000001ff0e7819 */ /* 0x000fe40000011609 */
[----:B------:R-:W-:-:S04]  /*5010*/  SEL R11, RZ, 0x1, !P0 ;  /* 0x00000001ff0b7807 */ /* 0x000fc80004000000 */
[----:B------:R-:W-:-:S04]  /*5020*/  LOP3.LUT R16, R11, 0x1, R14, 0xf8, !PT ;  /* 0x000000010b107812 */ /* 0x000fc800078ef80e */
[----:B------:R-:W-:-:S04]  /*5030*/  LOP3.LUT R9, R16, R9, RZ, 0xc0, !PT ;  /* 0x0000000910097212 */ /* 0x000fc800078ec0ff */
[----:B------:R-:W-:-:S04]  /*5040*/  IADD3 R9, PT, PT, R14, R9, RZ ;  /* 0x000000090e097210 */ /* 0x000fc80007ffe0ff */
[----:B------:R-:W-:Y:S01]  /*5050*/  LOP3.LUT R8, R9, R8, RZ, 0xfc, !PT ;  /* 0x0000000809087212 */ /* 0x000fe200078efcff */
[----:B------:R-:W-:Y:S06]  /*5060*/  BRA `(.L_x_84) ;  /* 0x0000000000107947 */ /* 0x000fec0003800000 */
.L_x_83:
[----:B------:R-:W-:-:S04]  /*5070*/  LOP3.LUT R8, R8, 0x80000000, RZ, 0xc0, !PT ;  /* 0x8000000008087812 */ /* 0x000fc800078ec0ff */
[----:B------:R-:W-:Y:S01]  /*5080*/  LOP3.LUT R8, R8, 0x7f800000, RZ, 0xfc, !PT ;  /* 0x7f80000008087812 */ /* 0x000fe200078efcff */
[----:B------:R-:W-:Y:S06]  /*5090*/  BRA `(.L_x_84) ;  /* 0x0000000000047947 */ /* 0x000fec0003800000 */
.L_x_82:
[----:B------:R-:W-:-:S07]  /*50a0*/  LEA R8, R14, R8, 0x17 ;  /* 0x000000080e087211 */ /* 0x000fce00078eb8ff */
.L_x_84:
[----:B------:R-:W-:Y:S05]  /*50b0*/  BSYNC.RECONVERGENT B3 ;  /* 0x0000000000037941 */ /* 0x000fea0003800200 */
.L_x_81:
[----:B------:R-:W-:Y:S05]  /*50c0*/  BRA `(.L_x_85) ;  /* 0x0000000000207947 */ /* 0x000fea0003800000 */
.L_x_80:
[----:B------:R-:W-:-:S04]  /*50d0*/  LOP3.LUT R8, R13, 0x80000000, R8, 0x48, !PT ;  /* 0x800000000d087812 */ /* 0x000fc800078e4808 */
[----:B------:R-:W-:Y:S01]  /*50e0*/  LOP3.LUT R8, R8, 0x7f800000, RZ, 0xfc, !PT ;  /* 0x7f80000008087812 */ /* 0x000fe200078efcff */
[----:B------:R-:W-:Y:S06]  /*50f0*/  BRA `(.L_x_85) ;  /* 0x0000000000147947 */ /* 0x000fec0003800000 */
.L_x_79:
[----:B------:R-:W-:Y:S01]  /*5100*/  LOP3.LUT R8, R13, 0x80000000, R8, 0x48, !PT ;  /* 0x800000000d087812 */ /* 0x000fe200078e4808 */
[----:B------:R-:W-:Y:S06]  /*5110*/  BRA `(.L_x_85) ;  /* 0x00000000000c7947 */ /* 0x000fec0003800000 */
.L_x_78:
[----:B------:R-:W0:Y:S01]  /*5120*/  MUFU.RSQ R8, -QNAN ;  /* 0xffc0000000087908 */ /* 0x000e220000001400 */
[----:B------:R-:W-:Y:S05]  /*5130*/  BRA `(.L_x_85) ;  /* 0x0000000000047947 */ /* 0x000fea0003800000 */
.L_x_77:
[----:B------:R-:W-:-:S07]  /*5140*/  FADD.FTZ R8, R8, R41 ;  /* 0x0000002908087221 */ /* 0x000fce0000010000 */
.L_x_85:
[----:B------:R-:W-:Y:S05]  /*5150*/  BSYNC.RECONVERGENT B2 ;  /* 0x0000000000027941 */ /* 0x000fea0003800200 */
.L_x_75:
[----:B------:R-:W-:Y:S02]  /*5160*/  HFMA2 R9, -RZ, RZ, 0, 0 ;  /* 0x00000000ff097431 */ /* 0x000fe400000001ff */
[----:B0-----:R-:W-:Y:S01]  /*5170*/  IMAD.MOV.U32 R11, RZ, RZ, R8 ;  /* 0x000000ffff0b7224 */ /* 0x001fe200078e0008 */
[----:B------:R-:W-:-:S04]  /*5180*/  MOV R8, R12 ;  /* 0x0000000c00087202 */ /* 0x000fc80000000f00 */
[----:B------:R-:W-:Y:S05]  /*5190*/  RET.REL.NODEC R8 `(_Z23flash_attention_forwardPKfS0_S0_PfS1_S1_iiiii) ;  /* 0xffffffac08987950 */ /* 0x000fea0003c3ffff */
.L_x_86:
[----:B------:R-:W-:-:S00]  /*51a0*/  BRA `(.L_x_86) ;  /* 0xfffffffc00fc7947 */ /* 0x000fc0000383ffff */
[----:B------:R-:W-:-:S00]  /*51b0*/  NOP ;  /* 0x0000000000007918 */ /* 0x000fc00000000000 */
        /* <DEDUP_REMOVED lines=12> */
.L_x_89:


//--------------------- .nv.shared._Z23flash_attention_forwardPKfS0_S0_PfS1_S1_iiiii --------------------------
	.section	.nv.shared._Z23flash_attention_forwardPKfS0_S0_PfS1_S1_iiiii,"aw",@nobits
	.sectionflags	@""
	.align	16
	.zero		1024


//--------------------- .nv.shared.reserved.0     --------------------------
	.section	.nv.shared.reserved.0,"aw",@nobits
	.weak		__nv_reservedSMEM_offset_0_alias
	.size		__nv_reservedSMEM_offset_0_alias, 0, 64
	.other		__nv_reservedSMEM_offset_0_alias,@"STO_CUDA_RESERVED_SHARED STV_DEFAULT"
__nv_reservedSMEM_offset_0_alias:
	.zero		0
	.zero		64


//--------------------- .nv.constant0._Z23flash_attention_forwardPKfS0_S0_PfS1_S1_iiiii --------------------------
	.section	.nv.constant0._Z23flash_attention_forwardPKfS0_S0_PfS1_S1_iiiii,"a",@progbits
	.sectionflags	@""
	.align	4
.nv.constant0._Z23flash_attention_forwardPKfS0_S0_PfS1_S1_iiiii:
	.zero		964


//--------------------- SYMBOLS --------------------------

	.type		.nv.reservedSmem.offset0,@object
	.size		.nv.reservedSmem.offset0,0x4
	.type		.nv.reservedSmem.cap,@object
	.size		.nv.reservedSmem.cap,0x4
